//
// Generated by NVIDIA NVVM Compiler
//
// Compiler Build ID: CL-36424714
// Cuda compilation tools, release 13.0, V13.0.88
// Based on NVVM 20.0.0
//

.version 9.0
.target sm_100
.address_size 64

	// .globl	_Z5work1PdS_S_S_S_S_S_S_S_S_S_S_

.visible .entry _Z5work1PdS_S_S_S_S_S_S_S_S_S_S_(
	.param .u64 .ptr .align 1 _Z5work1PdS_S_S_S_S_S_S_S_S_S_S__param_0,
	.param .u64 .ptr .align 1 _Z5work1PdS_S_S_S_S_S_S_S_S_S_S__param_1,
	.param .u64 .ptr .align 1 _Z5work1PdS_S_S_S_S_S_S_S_S_S_S__param_2,
	.param .u64 .ptr .align 1 _Z5work1PdS_S_S_S_S_S_S_S_S_S_S__param_3,
	.param .u64 .ptr .align 1 _Z5work1PdS_S_S_S_S_S_S_S_S_S_S__param_4,
	.param .u64 .ptr .align 1 _Z5work1PdS_S_S_S_S_S_S_S_S_S_S__param_5,
	.param .u64 .ptr .align 1 _Z5work1PdS_S_S_S_S_S_S_S_S_S_S__param_6,
	.param .u64 .ptr .align 1 _Z5work1PdS_S_S_S_S_S_S_S_S_S_S__param_7,
	.param .u64 .ptr .align 1 _Z5work1PdS_S_S_S_S_S_S_S_S_S_S__param_8,
	.param .u64 .ptr .align 1 _Z5work1PdS_S_S_S_S_S_S_S_S_S_S__param_9,
	.param .u64 .ptr .align 1 _Z5work1PdS_S_S_S_S_S_S_S_S_S_S__param_10,
	.param .u64 .ptr .align 1 _Z5work1PdS_S_S_S_S_S_S_S_S_S_S__param_11
)
{
	.reg .pred 	%p<4>;
	.reg .b32 	%r<9>;
	.reg .b64 	%rd<27>;
	.reg .b64 	%fd<70>;

	ld.param.u64 	%rd13, [_Z5work1PdS_S_S_S_S_S_S_S_S_S_S__param_2];
	ld.param.u64 	%rd14, [_Z5work1PdS_S_S_S_S_S_S_S_S_S_S__param_4];
	ld.param.u64 	%rd10, [_Z5work1PdS_S_S_S_S_S_S_S_S_S_S__param_5];
	ld.param.u64 	%rd11, [_Z5work1PdS_S_S_S_S_S_S_S_S_S_S__param_6];
	ld.param.u64 	%rd15, [_Z5work1PdS_S_S_S_S_S_S_S_S_S_S__param_9];
	ld.param.u64 	%rd12, [_Z5work1PdS_S_S_S_S_S_S_S_S_S_S__param_10];
	ld.param.u64 	%rd16, [_Z5work1PdS_S_S_S_S_S_S_S_S_S_S__param_11];
	cvta.to.global.u64 	%rd17, %rd13;
	cvta.to.global.u64 	%rd1, %rd14;
	cvta.to.global.u64 	%rd2, %rd16;
	cvta.to.global.u64 	%rd3, %rd15;
	add.s64 	%rd26, %rd17, 64;
	add.s64 	%rd25, %rd1, 64;
	mov.f64 	%fd68, 0d0000000000000000;
	mov.b32 	%r8, 0;
$L__BB0_1:
	ld.global.f64 	%fd8, [%rd26+-64];
	ld.global.f64 	%fd9, [%rd25+-64];
	fma.rn.f64 	%fd10, %fd8, %fd9, %fd68;
	ld.global.f64 	%fd11, [%rd26+-56];
	ld.global.f64 	%fd12, [%rd25+-56];
	fma.rn.f64 	%fd13, %fd11, %fd12, %fd10;
	ld.global.f64 	%fd14, [%rd26+-48];
	ld.global.f64 	%fd15, [%rd25+-48];
	fma.rn.f64 	%fd16, %fd14, %fd15, %fd13;
	ld.global.f64 	%fd17, [%rd26+-40];
	ld.global.f64 	%fd18, [%rd25+-40];
	fma.rn.f64 	%fd19, %fd17, %fd18, %fd16;
	ld.global.f64 	%fd20, [%rd26+-32];
	ld.global.f64 	%fd21, [%rd25+-32];
	fma.rn.f64 	%fd22, %fd20, %fd21, %fd19;
	ld.global.f64 	%fd23, [%rd26+-24];
	ld.global.f64 	%fd24, [%rd25+-24];
	fma.rn.f64 	%fd25, %fd23, %fd24, %fd22;
	ld.global.f64 	%fd26, [%rd26+-16];
	ld.global.f64 	%fd27, [%rd25+-16];
	fma.rn.f64 	%fd28, %fd26, %fd27, %fd25;
	ld.global.f64 	%fd29, [%rd26+-8];
	ld.global.f64 	%fd30, [%rd25+-8];
	fma.rn.f64 	%fd31, %fd29, %fd30, %fd28;
	ld.global.f64 	%fd32, [%rd26];
	ld.global.f64 	%fd33, [%rd25];
	fma.rn.f64 	%fd34, %fd32, %fd33, %fd31;
	ld.global.f64 	%fd35, [%rd26+8];
	ld.global.f64 	%fd36, [%rd25+8];
	fma.rn.f64 	%fd37, %fd35, %fd36, %fd34;
	ld.global.f64 	%fd38, [%rd26+16];
	ld.global.f64 	%fd39, [%rd25+16];
	fma.rn.f64 	%fd40, %fd38, %fd39, %fd37;
	ld.global.f64 	%fd41, [%rd26+24];
	ld.global.f64 	%fd42, [%rd25+24];
	fma.rn.f64 	%fd43, %fd41, %fd42, %fd40;
	ld.global.f64 	%fd44, [%rd26+32];
	ld.global.f64 	%fd45, [%rd25+32];
	fma.rn.f64 	%fd46, %fd44, %fd45, %fd43;
	ld.global.f64 	%fd47, [%rd26+40];
	ld.global.f64 	%fd48, [%rd25+40];
	fma.rn.f64 	%fd49, %fd47, %fd48, %fd46;
	ld.global.f64 	%fd50, [%rd26+48];
	ld.global.f64 	%fd51, [%rd25+48];
	fma.rn.f64 	%fd52, %fd50, %fd51, %fd49;
	ld.global.f64 	%fd53, [%rd26+56];
	ld.global.f64 	%fd54, [%rd25+56];
	fma.rn.f64 	%fd68, %fd53, %fd54, %fd52;
	add.s32 	%r8, %r8, 16;
	add.s64 	%rd26, %rd26, 128;
	add.s64 	%rd25, %rd25, 128;
	setp.ne.s32 	%p1, %r8, 4000;
	mov.f64 	%fd69, 0d0000000000000000;
	@%p1 bra 	$L__BB0_1;
	ld.global.f64 	%fd3, [%rd3];
	setp.eq.f64 	%p2, %fd3, 0d0000000000000000;
	@%p2 bra 	$L__BB0_5;
	ld.global.f64 	%fd4, [%rd2];
	setp.eq.f64 	%p3, %fd4, 0d0000000000000000;
	@%p3 bra 	$L__BB0_5;
	div.rn.f64 	%fd57, %fd68, %fd3;
	cvta.to.global.u64 	%rd18, %rd12;
	ld.global.f64 	%fd58, [%rd18];
	div.rn.f64 	%fd59, %fd58, %fd4;
	mul.f64 	%fd69, %fd57, %fd59;
$L__BB0_5:
	cvta.to.global.u64 	%rd19, %rd10;
	cvta.to.global.u64 	%rd20, %rd11;
	st.global.f64 	[%rd3], %fd68;
	mov.u32 	%r4, %ctaid.x;
	mov.u32 	%r5, %ntid.x;
	mov.u32 	%r6, %tid.x;
	mad.lo.s32 	%r7, %r5, %r4, %r6;
	mul.wide.s32 	%rd21, %r7, 8;
	add.s64 	%rd22, %rd1, %rd21;
	ld.global.f64 	%fd60, [%rd22];
	add.s64 	%rd23, %rd19, %rd21;
	ld.global.f64 	%fd61, [%rd23];
	ld.global.f64 	%fd62, [%rd2];
	add.s64 	%rd24, %rd20, %rd21;
	ld.global.f64 	%fd63, [%rd24];
	mul.f64 	%fd64, %fd62, %fd63;
	sub.f64 	%fd65, %fd61, %fd64;
	fma.rn.f64 	%fd66, %fd69, %fd65, %fd60;
	st.global.f64 	[%rd23], %fd66;
	bar.sync 	0;
	ret;

}
	// .globl	_Z9multiply1PdS_S_
.visible .entry _Z9multiply1PdS_S_(
	.param .u64 .ptr .align 1 _Z9multiply1PdS_S__param_0,
	.param .u64 .ptr .align 1 _Z9multiply1PdS_S__param_1,
	.param .u64 .ptr .align 1 _Z9multiply1PdS_S__param_2
)
{
	.reg .pred 	%p<2>;
	.reg .b32 	%r<13>;
	.reg .b64 	%rd<16>;
	.reg .b64 	%fd<52>;

	ld.param.u64 	%rd6, [_Z9multiply1PdS_S__param_0];
	ld.param.u64 	%rd7, [_Z9multiply1PdS_S__param_1];
	ld.param.u64 	%rd5, [_Z9multiply1PdS_S__param_2];
	cvta.to.global.u64 	%rd8, %rd7;
	cvta.to.global.u64 	%rd9, %rd6;
	mov.u32 	%r8, %tid.x;
	mov.u32 	%r9, %ntid.x;
	mov.u32 	%r10, %ctaid.x;
	mad.lo.s32 	%r1, %r9, %r10, %r8;
	mul.lo.s32 	%r11, %r1, 4000;
	add.s64 	%rd1, %rd9, 64;
	add.s64 	%rd15, %rd8, 64;
	mov.f64 	%fd51, 0d0000000000000000;
	mov.b32 	%r12, 0;
$L__BB1_1:
	mul.wide.s32 	%rd10, %r11, 8;
	add.s64 	%rd11, %rd1, %rd10;
	ld.global.f64 	%fd4, [%rd11+-64];
	ld.global.f64 	%fd5, [%rd15+-64];
	fma.rn.f64 	%fd6, %fd4, %fd5, %fd51;
	ld.global.f64 	%fd7, [%rd11+-56];
	ld.global.f64 	%fd8, [%rd15+-56];
	fma.rn.f64 	%fd9, %fd7, %fd8, %fd6;
	ld.global.f64 	%fd10, [%rd11+-48];
	ld.global.f64 	%fd11, [%rd15+-48];
	fma.rn.f64 	%fd12, %fd10, %fd11, %fd9;
	ld.global.f64 	%fd13, [%rd11+-40];
	ld.global.f64 	%fd14, [%rd15+-40];
	fma.rn.f64 	%fd15, %fd13, %fd14, %fd12;
	ld.global.f64 	%fd16, [%rd11+-32];
	ld.global.f64 	%fd17, [%rd15+-32];
	fma.rn.f64 	%fd18, %fd16, %fd17, %fd15;
	ld.global.f64 	%fd19, [%rd11+-24];
	ld.global.f64 	%fd20, [%rd15+-24];
	fma.rn.f64 	%fd21, %fd19, %fd20, %fd18;
	ld.global.f64 	%fd22, [%rd11+-16];
	ld.global.f64 	%fd23, [%rd15+-16];
	fma.rn.f64 	%fd24, %fd22, %fd23, %fd21;
	ld.global.f64 	%fd25, [%rd11+-8];
	ld.global.f64 	%fd26, [%rd15+-8];
	fma.rn.f64 	%fd27, %fd25, %fd26, %fd24;
	ld.global.f64 	%fd28, [%rd11];
	ld.global.f64 	%fd29, [%rd15];
	fma.rn.f64 	%fd30, %fd28, %fd29, %fd27;
	ld.global.f64 	%fd31, [%rd11+8];
	ld.global.f64 	%fd32, [%rd15+8];
	fma.rn.f64 	%fd33, %fd31, %fd32, %fd30;
	ld.global.f64 	%fd34, [%rd11+16];
	ld.global.f64 	%fd35, [%rd15+16];
	fma.rn.f64 	%fd36, %fd34, %fd35, %fd33;
	ld.global.f64 	%fd37, [%rd11+24];
	ld.global.f64 	%fd38, [%rd15+24];
	fma.rn.f64 	%fd39, %fd37, %fd38, %fd36;
	ld.global.f64 	%fd40, [%rd11+32];
	ld.global.f64 	%fd41, [%rd15+32];
	fma.rn.f64 	%fd42, %fd40, %fd41, %fd39;
	ld.global.f64 	%fd43, [%rd11+40];
	ld.global.f64 	%fd44, [%rd15+40];
	fma.rn.f64 	%fd45, %fd43, %fd44, %fd42;
	ld.global.f64 	%fd46, [%rd11+48];
	ld.global.f64 	%fd47, [%rd15+48];
	fma.rn.f64 	%fd48, %fd46, %fd47, %fd45;
	ld.global.f64 	%fd49, [%rd11+56];
	ld.global.f64 	%fd50, [%rd15+56];
	fma.rn.f64 	%fd51, %fd49, %fd50, %fd48;
	add.s32 	%r12, %r12, 16;
	add.s32 	%r11, %r11, 16;
	add.s64 	%rd15, %rd15, 128;
	setp.ne.s32 	%p1, %r12, 4000;
	@%p1 bra 	$L__BB1_1;
	cvta.to.global.u64 	%rd12, %rd5;
	mul.wide.s32 	%rd13, %r1, 8;
	add.s64 	%rd14, %rd12, %rd13;
	st.global.f64 	[%rd14], %fd51;
	ret;

}
	// .globl	_Z5work2PdS_S_S_S_S_S_S_S_S_S_S_
.visible .entry _Z5work2PdS_S_S_S_S_S_S_S_S_S_S_(
	.param .u64 .ptr .align 1 _Z5work2PdS_S_S_S_S_S_S_S_S_S_S__param_0,
	.param .u64 .ptr .align 1 _Z5work2PdS_S_S_S_S_S_S_S_S_S_S__param_1,
	.param .u64 .ptr .align 1 _Z5work2PdS_S_S_S_S_S_S_S_S_S_S__param_2,
	.param .u64 .ptr .align 1 _Z5work2PdS_S_S_S_S_S_S_S_S_S_S__param_3,
	.param .u64 .ptr .align 1 _Z5work2PdS_S_S_S_S_S_S_S_S_S_S__param_4,
	.param .u64 .ptr .align 1 _Z5work2PdS_S_S_S_S_S_S_S_S_S_S__param_5,
	.param .u64 .ptr .align 1 _Z5work2PdS_S_S_S_S_S_S_S_S_S_S__param_6,
	.param .u64 .ptr .align 1 _Z5work2PdS_S_S_S_S_S_S_S_S_S_S__param_7,
	.param .u64 .ptr .align 1 _Z5work2PdS_S_S_S_S_S_S_S_S_S_S__param_8,
	.param .u64 .ptr .align 1 _Z5work2PdS_S_S_S_S_S_S_S_S_S_S__param_9,
	.param .u64 .ptr .align 1 _Z5work2PdS_S_S_S_S_S_S_S_S_S_S__param_10,
	.param .u64 .ptr .align 1 _Z5work2PdS_S_S_S_S_S_S_S_S_S_S__param_11
)
{
	.reg .pred 	%p<3>;
	.reg .b32 	%r<9>;
	.reg .b64 	%rd<30>;
	.reg .b64 	%fd<61>;

	ld.param.u64 	%rd12, [_Z5work2PdS_S_S_S_S_S_S_S_S_S_S__param_2];
	ld.param.u64 	%rd8, [_Z5work2PdS_S_S_S_S_S_S_S_S_S_S__param_4];
	ld.param.u64 	%rd13, [_Z5work2PdS_S_S_S_S_S_S_S_S_S_S__param_6];
	ld.param.u64 	%rd9, [_Z5work2PdS_S_S_S_S_S_S_S_S_S_S__param_7];
	ld.param.u64 	%rd14, [_Z5work2PdS_S_S_S_S_S_S_S_S_S_S__param_8];
	ld.param.u64 	%rd10, [_Z5work2PdS_S_S_S_S_S_S_S_S_S_S__param_9];
	ld.param.u64 	%rd11, [_Z5work2PdS_S_S_S_S_S_S_S_S_S_S__param_10];
	cvta.to.global.u64 	%rd15, %rd12;
	cvta.to.global.u64 	%rd1, %rd13;
	cvta.to.global.u64 	%rd16, %rd14;
	mov.u32 	%r5, %tid.x;
	mov.u32 	%r6, %ntid.x;
	mov.u32 	%r7, %ctaid.x;
	mad.lo.s32 	%r1, %r6, %r7, %r5;
	mul.wide.s32 	%rd17, %r1, 8;
	add.s64 	%rd18, %rd16, %rd17;
	mov.b64 	%rd19, 0;
	st.global.u64 	[%rd18], %rd19;
	bar.sync 	0;
	add.s64 	%rd29, %rd15, 64;
	add.s64 	%rd28, %rd1, 64;
	mov.f64 	%fd59, 0d0000000000000000;
	mov.b32 	%r8, 0;
$L__BB2_1:
	ld.global.f64 	%fd6, [%rd29+-64];
	ld.global.f64 	%fd7, [%rd28+-64];
	fma.rn.f64 	%fd8, %fd6, %fd7, %fd59;
	ld.global.f64 	%fd9, [%rd29+-56];
	ld.global.f64 	%fd10, [%rd28+-56];
	fma.rn.f64 	%fd11, %fd9, %fd10, %fd8;
	ld.global.f64 	%fd12, [%rd29+-48];
	ld.global.f64 	%fd13, [%rd28+-48];
	fma.rn.f64 	%fd14, %fd12, %fd13, %fd11;
	ld.global.f64 	%fd15, [%rd29+-40];
	ld.global.f64 	%fd16, [%rd28+-40];
	fma.rn.f64 	%fd17, %fd15, %fd16, %fd14;
	ld.global.f64 	%fd18, [%rd29+-32];
	ld.global.f64 	%fd19, [%rd28+-32];
	fma.rn.f64 	%fd20, %fd18, %fd19, %fd17;
	ld.global.f64 	%fd21, [%rd29+-24];
	ld.global.f64 	%fd22, [%rd28+-24];
	fma.rn.f64 	%fd23, %fd21, %fd22, %fd20;
	ld.global.f64 	%fd24, [%rd29+-16];
	ld.global.f64 	%fd25, [%rd28+-16];
	fma.rn.f64 	%fd26, %fd24, %fd25, %fd23;
	ld.global.f64 	%fd27, [%rd29+-8];
	ld.global.f64 	%fd28, [%rd28+-8];
	fma.rn.f64 	%fd29, %fd27, %fd28, %fd26;
	ld.global.f64 	%fd30, [%rd29];
	ld.global.f64 	%fd31, [%rd28];
	fma.rn.f64 	%fd32, %fd30, %fd31, %fd29;
	ld.global.f64 	%fd33, [%rd29+8];
	ld.global.f64 	%fd34, [%rd28+8];
	fma.rn.f64 	%fd35, %fd33, %fd34, %fd32;
	ld.global.f64 	%fd36, [%rd29+16];
	ld.global.f64 	%fd37, [%rd28+16];
	fma.rn.f64 	%fd38, %fd36, %fd37, %fd35;
	ld.global.f64 	%fd39, [%rd29+24];
	ld.global.f64 	%fd40, [%rd28+24];
	fma.rn.f64 	%fd41, %fd39, %fd40, %fd38;
	ld.global.f64 	%fd42, [%rd29+32];
	ld.global.f64 	%fd43, [%rd28+32];
	fma.rn.f64 	%fd44, %fd42, %fd43, %fd41;
	ld.global.f64 	%fd45, [%rd29+40];
	ld.global.f64 	%fd46, [%rd28+40];
	fma.rn.f64 	%fd47, %fd45, %fd46, %fd44;
	ld.global.f64 	%fd48, [%rd29+48];
	ld.global.f64 	%fd49, [%rd28+48];
	fma.rn.f64 	%fd50, %fd48, %fd49, %fd47;
	ld.global.f64 	%fd51, [%rd29+56];
	ld.global.f64 	%fd52, [%rd28+56];
	fma.rn.f64 	%fd59, %fd51, %fd52, %fd50;
	add.s32 	%r8, %r8, 16;
	add.s64 	%rd29, %rd29, 128;
	add.s64 	%rd28, %rd28, 128;
	setp.ne.s32 	%p1, %r8, 4000;
	@%p1 bra 	$L__BB2_1;
	setp.eq.f64 	%p2, %fd59, 0d0000000000000000;
	mov.f64 	%fd60, 0d0000000000000000;
	@%p2 bra 	$L__BB2_4;
	cvta.to.global.u64 	%rd20, %rd10;
	ld.global.f64 	%fd54, [%rd20];
	div.rn.f64 	%fd60, %fd54, %fd59;
$L__BB2_4:
	cvta.to.global.u64 	%rd21, %rd11;
	cvta.to.global.u64 	%rd22, %rd8;
	cvta.to.global.u64 	%rd23, %rd9;
	st.global.f64 	[%rd21], %fd60;
	add.s64 	%rd25, %rd22, %rd17;
	ld.global.f64 	%fd55, [%rd25];
	add.s64 	%rd26, %rd1, %rd17;
	ld.global.f64 	%fd56, [%rd26];
	mul.f64 	%fd57, %fd60, %fd56;
	sub.f64 	%fd58, %fd55, %fd57;
	add.s64 	%rd27, %rd23, %rd17;
	st.global.f64 	[%rd27], %fd58;
	ret;

}
	// .globl	_Z9multiply2PdS_S_
.visible .entry _Z9multiply2PdS_S_(
	.param .u64 .ptr .align 1 _Z9multiply2PdS_S__param_0,
	.param .u64 .ptr .align 1 _Z9multiply2PdS_S__param_1,
	.param .u64 .ptr .align 1 _Z9multiply2PdS_S__param_2
)
{
	.reg .pred 	%p<2>;
	.reg .b32 	%r<13>;
	.reg .b64 	%rd<16>;
	.reg .b64 	%fd<52>;

	ld.param.u64 	%rd6, [_Z9multiply2PdS_S__param_0];
	ld.param.u64 	%rd7, [_Z9multiply2PdS_S__param_1];
	ld.param.u64 	%rd5, [_Z9multiply2PdS_S__param_2];
	cvta.to.global.u64 	%rd8, %rd7;
	cvta.to.global.u64 	%rd9, %rd6;
	mov.u32 	%r8, %tid.x;
	mov.u32 	%r9, %ntid.x;
	mov.u32 	%r10, %ctaid.x;
	mad.lo.s32 	%r1, %r9, %r10, %r8;
	mul.lo.s32 	%r11, %r1, 4000;
	add.s64 	%rd1, %rd9, 64;
	add.s64 	%rd15, %rd8, 64;
	mov.f64 	%fd51, 0d0000000000000000;
	mov.b32 	%r12, 0;
$L__BB3_1:
	mul.wide.s32 	%rd10, %r11, 8;
	add.s64 	%rd11, %rd1, %rd10;
	ld.global.f64 	%fd4, [%rd11+-64];
	ld.global.f64 	%fd5, [%rd15+-64];
	fma.rn.f64 	%fd6, %fd4, %fd5, %fd51;
	ld.global.f64 	%fd7, [%rd11+-56];
	ld.global.f64 	%fd8, [%rd15+-56];
	fma.rn.f64 	%fd9, %fd7, %fd8, %fd6;
	ld.global.f64 	%fd10, [%rd11+-48];
	ld.global.f64 	%fd11, [%rd15+-48];
	fma.rn.f64 	%fd12, %fd10, %fd11, %fd9;
	ld.global.f64 	%fd13, [%rd11+-40];
	ld.global.f64 	%fd14, [%rd15+-40];
	fma.rn.f64 	%fd15, %fd13, %fd14, %fd12;
	ld.global.f64 	%fd16, [%rd11+-32];
	ld.global.f64 	%fd17, [%rd15+-32];
	fma.rn.f64 	%fd18, %fd16, %fd17, %fd15;
	ld.global.f64 	%fd19, [%rd11+-24];
	ld.global.f64 	%fd20, [%rd15+-24];
	fma.rn.f64 	%fd21, %fd19, %fd20, %fd18;
	ld.global.f64 	%fd22, [%rd11+-16];
	ld.global.f64 	%fd23, [%rd15+-16];
	fma.rn.f64 	%fd24, %fd22, %fd23, %fd21;
	ld.global.f64 	%fd25, [%rd11+-8];
	ld.global.f64 	%fd26, [%rd15+-8];
	fma.rn.f64 	%fd27, %fd25, %fd26, %fd24;
	ld.global.f64 	%fd28, [%rd11];
	ld.global.f64 	%fd29, [%rd15];
	fma.rn.f64 	%fd30, %fd28, %fd29, %fd27;
	ld.global.f64 	%fd31, [%rd11+8];
	ld.global.f64 	%fd32, [%rd15+8];
	fma.rn.f64 	%fd33, %fd31, %fd32, %fd30;
	ld.global.f64 	%fd34, [%rd11+16];
	ld.global.f64 	%fd35, [%rd15+16];
	fma.rn.f64 	%fd36, %fd34, %fd35, %fd33;
	ld.global.f64 	%fd37, [%rd11+24];
	ld.global.f64 	%fd38, [%rd15+24];
	fma.rn.f64 	%fd39, %fd37, %fd38, %fd36;
	ld.global.f64 	%fd40, [%rd11+32];
	ld.global.f64 	%fd41, [%rd15+32];
	fma.rn.f64 	%fd42, %fd40, %fd41, %fd39;
	ld.global.f64 	%fd43, [%rd11+40];
	ld.global.f64 	%fd44, [%rd15+40];
	fma.rn.f64 	%fd45, %fd43, %fd44, %fd42;
	ld.global.f64 	%fd46, [%rd11+48];
	ld.global.f64 	%fd47, [%rd15+48];
	fma.rn.f64 	%fd48, %fd46, %fd47, %fd45;
	ld.global.f64 	%fd49, [%rd11+56];
	ld.global.f64 	%fd50, [%rd15+56];
	fma.rn.f64 	%fd51, %fd49, %fd50, %fd48;
	add.s32 	%r12, %r12, 16;
	add.s32 	%r11, %r11, 16;
	add.s64 	%rd15, %rd15, 128;
	setp.ne.s32 	%p1, %r12, 4000;
	@%p1 bra 	$L__BB3_1;
	cvta.to.global.u64 	%rd12, %rd5;
	mul.wide.s32 	%rd13, %r1, 8;
	add.s64 	%rd14, %rd12, %rd13;
	st.global.f64 	[%rd14], %fd51;
	ret;

}
	// .globl	_Z5work3PdS_S_S_S_S_S_S_S_S_S_S_
.visible .entry _Z5work3PdS_S_S_S_S_S_S_S_S_S_S_(
	.param .u64 .ptr .align 1 _Z5work3PdS_S_S_S_S_S_S_S_S_S_S__param_0,
	.param .u64 .ptr .align 1 _Z5work3PdS_S_S_S_S_S_S_S_S_S_S__param_1,
	.param .u64 .ptr .align 1 _Z5work3PdS_S_S_S_S_S_S_S_S_S_S__param_2,
	.param .u64 .ptr .align 1 _Z5work3PdS_S_S_S_S_S_S_S_S_S_S__param_3,
	.param .u64 .ptr .align 1 _Z5work3PdS_S_S_S_S_S_S_S_S_S_S__param_4,
	.param .u64 .ptr .align 1 _Z5work3PdS_S_S_S_S_S_S_S_S_S_S__param_5,
	.param .u64 .ptr .align 1 _Z5work3PdS_S_S_S_S_S_S_S_S_S_S__param_6,
	.param .u64 .ptr .align 1 _Z5work3PdS_S_S_S_S_S_S_S_S_S_S__param_7,
	.param .u64 .ptr .align 1 _Z5work3PdS_S_S_S_S_S_S_S_S_S_S__param_8,
	.param .u64 .ptr .align 1 _Z5work3PdS_S_S_S_S_S_S_S_S_S_S__param_9,
	.param .u64 .ptr .align 1 _Z5work3PdS_S_S_S_S_S_S_S_S_S_S__param_10,
	.param .u64 .ptr .align 1 _Z5work3PdS_S_S_S_S_S_S_S_S_S_S__param_11
)
{
	.reg .pred 	%p<4>;
	.reg .b32 	%r<13>;
	.reg .b64 	%rd<33>;
	.reg .b64 	%fd<134>;

	ld.param.u64 	%rd12, [_Z5work3PdS_S_S_S_S_S_S_S_S_S_S__param_0];
	ld.param.u64 	%rd13, [_Z5work3PdS_S_S_S_S_S_S_S_S_S_S__param_4];
	ld.param.u64 	%rd14, [_Z5work3PdS_S_S_S_S_S_S_S_S_S_S__param_5];
	ld.param.u64 	%rd17, [_Z5work3PdS_S_S_S_S_S_S_S_S_S_S__param_7];
	ld.param.u64 	%rd18, [_Z5work3PdS_S_S_S_S_S_S_S_S_S_S__param_8];
	ld.param.u64 	%rd15, [_Z5work3PdS_S_S_S_S_S_S_S_S_S_S__param_10];
	ld.param.u64 	%rd16, [_Z5work3PdS_S_S_S_S_S_S_S_S_S_S__param_11];
	cvta.to.global.u64 	%rd1, %rd18;
	cvta.to.global.u64 	%rd2, %rd17;
	add.s64 	%rd31, %rd1, 64;
	add.s64 	%rd30, %rd2, 64;
	mov.f64 	%fd132, 0d0000000000000000;
	mov.b32 	%r11, 0;
$L__BB4_1:
	ld.global.f64 	%fd6, [%rd31+-64];
	ld.global.f64 	%fd7, [%rd30+-64];
	fma.rn.f64 	%fd8, %fd6, %fd7, %fd132;
	ld.global.f64 	%fd9, [%rd31+-56];
	ld.global.f64 	%fd10, [%rd30+-56];
	fma.rn.f64 	%fd11, %fd9, %fd10, %fd8;
	ld.global.f64 	%fd12, [%rd31+-48];
	ld.global.f64 	%fd13, [%rd30+-48];
	fma.rn.f64 	%fd14, %fd12, %fd13, %fd11;
	ld.global.f64 	%fd15, [%rd31+-40];
	ld.global.f64 	%fd16, [%rd30+-40];
	fma.rn.f64 	%fd17, %fd15, %fd16, %fd14;
	ld.global.f64 	%fd18, [%rd31+-32];
	ld.global.f64 	%fd19, [%rd30+-32];
	fma.rn.f64 	%fd20, %fd18, %fd19, %fd17;
	ld.global.f64 	%fd21, [%rd31+-24];
	ld.global.f64 	%fd22, [%rd30+-24];
	fma.rn.f64 	%fd23, %fd21, %fd22, %fd20;
	ld.global.f64 	%fd24, [%rd31+-16];
	ld.global.f64 	%fd25, [%rd30+-16];
	fma.rn.f64 	%fd26, %fd24, %fd25, %fd23;
	ld.global.f64 	%fd27, [%rd31+-8];
	ld.global.f64 	%fd28, [%rd30+-8];
	fma.rn.f64 	%fd29, %fd27, %fd28, %fd26;
	ld.global.f64 	%fd30, [%rd31];
	ld.global.f64 	%fd31, [%rd30];
	fma.rn.f64 	%fd32, %fd30, %fd31, %fd29;
	ld.global.f64 	%fd33, [%rd31+8];
	ld.global.f64 	%fd34, [%rd30+8];
	fma.rn.f64 	%fd35, %fd33, %fd34, %fd32;
	ld.global.f64 	%fd36, [%rd31+16];
	ld.global.f64 	%fd37, [%rd30+16];
	fma.rn.f64 	%fd38, %fd36, %fd37, %fd35;
	ld.global.f64 	%fd39, [%rd31+24];
	ld.global.f64 	%fd40, [%rd30+24];
	fma.rn.f64 	%fd41, %fd39, %fd40, %fd38;
	ld.global.f64 	%fd42, [%rd31+32];
	ld.global.f64 	%fd43, [%rd30+32];
	fma.rn.f64 	%fd44, %fd42, %fd43, %fd41;
	ld.global.f64 	%fd45, [%rd31+40];
	ld.global.f64 	%fd46, [%rd30+40];
	fma.rn.f64 	%fd47, %fd45, %fd46, %fd44;
	ld.global.f64 	%fd48, [%rd31+48];
	ld.global.f64 	%fd49, [%rd30+48];
	fma.rn.f64 	%fd50, %fd48, %fd49, %fd47;
	ld.global.f64 	%fd51, [%rd31+56];
	ld.global.f64 	%fd52, [%rd30+56];
	fma.rn.f64 	%fd132, %fd51, %fd52, %fd50;
	add.s32 	%r11, %r11, 16;
	add.s64 	%rd31, %rd31, 128;
	add.s64 	%rd30, %rd30, 128;
	setp.ne.s32 	%p1, %r11, 4000;
	@%p1 bra 	$L__BB4_1;
	add.s64 	%rd32, %rd1, 128;
	mov.f64 	%fd133, 0d0000000000000000;
	mov.b32 	%r12, 0;
$L__BB4_3:
	ld.global.f64 	%fd54, [%rd32+-128];
	fma.rn.f64 	%fd55, %fd54, %fd54, %fd133;
	ld.global.f64 	%fd56, [%rd32+-120];
	fma.rn.f64 	%fd57, %fd56, %fd56, %fd55;
	ld.global.f64 	%fd58, [%rd32+-112];
	fma.rn.f64 	%fd59, %fd58, %fd58, %fd57;
	ld.global.f64 	%fd60, [%rd32+-104];
	fma.rn.f64 	%fd61, %fd60, %fd60, %fd59;
	ld.global.f64 	%fd62, [%rd32+-96];
	fma.rn.f64 	%fd63, %fd62, %fd62, %fd61;
	ld.global.f64 	%fd64, [%rd32+-88];
	fma.rn.f64 	%fd65, %fd64, %fd64, %fd63;
	ld.global.f64 	%fd66, [%rd32+-80];
	fma.rn.f64 	%fd67, %fd66, %fd66, %fd65;
	ld.global.f64 	%fd68, [%rd32+-72];
	fma.rn.f64 	%fd69, %fd68, %fd68, %fd67;
	ld.global.f64 	%fd70, [%rd32+-64];
	fma.rn.f64 	%fd71, %fd70, %fd70, %fd69;
	ld.global.f64 	%fd72, [%rd32+-56];
	fma.rn.f64 	%fd73, %fd72, %fd72, %fd71;
	ld.global.f64 	%fd74, [%rd32+-48];
	fma.rn.f64 	%fd75, %fd74, %fd74, %fd73;
	ld.global.f64 	%fd76, [%rd32+-40];
	fma.rn.f64 	%fd77, %fd76, %fd76, %fd75;
	ld.global.f64 	%fd78, [%rd32+-32];
	fma.rn.f64 	%fd79, %fd78, %fd78, %fd77;
	ld.global.f64 	%fd80, [%rd32+-24];
	fma.rn.f64 	%fd81, %fd80, %fd80, %fd79;
	ld.global.f64 	%fd82, [%rd32+-16];
	fma.rn.f64 	%fd83, %fd82, %fd82, %fd81;
	ld.global.f64 	%fd84, [%rd32+-8];
	fma.rn.f64 	%fd85, %fd84, %fd84, %fd83;
	ld.global.f64 	%fd86, [%rd32];
	fma.rn.f64 	%fd87, %fd86, %fd86, %fd85;
	ld.global.f64 	%fd88, [%rd32+8];
	fma.rn.f64 	%fd89, %fd88, %fd88, %fd87;
	ld.global.f64 	%fd90, [%rd32+16];
	fma.rn.f64 	%fd91, %fd90, %fd90, %fd89;
	ld.global.f64 	%fd92, [%rd32+24];
	fma.rn.f64 	%fd93, %fd92, %fd92, %fd91;
	ld.global.f64 	%fd94, [%rd32+32];
	fma.rn.f64 	%fd95, %fd94, %fd94, %fd93;
	ld.global.f64 	%fd96, [%rd32+40];
	fma.rn.f64 	%fd97, %fd96, %fd96, %fd95;
	ld.global.f64 	%fd98, [%rd32+48];
	fma.rn.f64 	%fd99, %fd98, %fd98, %fd97;
	ld.global.f64 	%fd100, [%rd32+56];
	fma.rn.f64 	%fd101, %fd100, %fd100, %fd99;
	ld.global.f64 	%fd102, [%rd32+64];
	fma.rn.f64 	%fd103, %fd102, %fd102, %fd101;
	ld.global.f64 	%fd104, [%rd32+72];
	fma.rn.f64 	%fd105, %fd104, %fd104, %fd103;
	ld.global.f64 	%fd106, [%rd32+80];
	fma.rn.f64 	%fd107, %fd106, %fd106, %fd105;
	ld.global.f64 	%fd108, [%rd32+88];
	fma.rn.f64 	%fd109, %fd108, %fd108, %fd107;
	ld.global.f64 	%fd110, [%rd32+96];
	fma.rn.f64 	%fd111, %fd110, %fd110, %fd109;
	ld.global.f64 	%fd112, [%rd32+104];
	fma.rn.f64 	%fd113, %fd112, %fd112, %fd111;
	ld.global.f64 	%fd114, [%rd32+112];
	fma.rn.f64 	%fd115, %fd114, %fd114, %fd113;
	ld.global.f64 	%fd116, [%rd32+120];
	fma.rn.f64 	%fd133, %fd116, %fd116, %fd115;
	add.s32 	%r12, %r12, 32;
	add.s64 	%rd32, %rd32, 256;
	setp.ne.s32 	%p2, %r12, 4000;
	@%p2 bra 	$L__BB4_3;
	setp.neu.f64 	%p3, %fd133, 0d0000000000000000;
	div.rn.f64 	%fd117, %fd132, %fd133;
	selp.f64 	%fd118, %fd117, 0d0000000000000000, %p3;
	cvta.to.global.u64 	%rd19, %rd16;
	cvta.to.global.u64 	%rd20, %rd15;
	cvta.to.global.u64 	%rd21, %rd14;
	cvta.to.global.u64 	%rd22, %rd12;
	cvta.to.global.u64 	%rd23, %rd13;
	st.global.f64 	[%rd19], %fd118;
	bar.sync 	0;
	ld.global.f64 	%fd119, [%rd20];
	mov.u32 	%r7, %ctaid.x;
	mov.u32 	%r8, %ntid.x;
	mov.u32 	%r9, %tid.x;
	mad.lo.s32 	%r10, %r8, %r7, %r9;
	mul.wide.s32 	%rd24, %r10, 8;
	add.s64 	%rd25, %rd21, %rd24;
	ld.global.f64 	%fd120, [%rd25];
	ld.global.f64 	%fd121, [%rd19];
	add.s64 	%rd26, %rd2, %rd24;
	ld.global.f64 	%fd122, [%rd26];
	mul.f64 	%fd123, %fd121, %fd122;
	fma.rn.f64 	%fd124, %fd119, %fd120, %fd123;
	add.s64 	%rd27, %rd22, %rd24;
	ld.global.f64 	%fd125, [%rd27];
	add.f64 	%fd126, %fd125, %fd124;
	st.global.f64 	[%rd27], %fd126;
	ld.global.f64 	%fd127, [%rd26];
	ld.global.f64 	%fd128, [%rd19];
	add.s64 	%rd28, %rd1, %rd24;
	ld.global.f64 	%fd129, [%rd28];
	mul.f64 	%fd130, %fd128, %fd129;
	sub.f64 	%fd131, %fd127, %fd130;
	add.s64 	%rd29, %rd23, %rd24;
	st.global.f64 	[%rd29], %fd131;
	ret;

}


// ===== COMPILED SASS (sm_100) =====

	.target	sm_100

	.elftype	@"ET_EXEC"


//--------------------- .note.nv.tkinfo           --------------------------
	.section	.note.nv.tkinfo,"",@"SHT_NOTE"
	.sectionflags	@"SHF_NOTE_NV_TKINFO"
	.tkinfo
        /*0018*/ 	.word	0x00000002
        /*0030*/ 	.string	""
        /*0030*/ 	.string	"ptxas"
        /*0030*/ 	.string	"Cuda compilation tools, release 13.0, V13.0.88"
        /*0030*/ 	.string	"Build cuda_13.0.r13.0/compiler.36424714_0"
        /*0030*/ 	.string	"-arch sm_100 -m 64 "



//--------------------- .note.nv.cuinfo           --------------------------
	.section	.note.nv.cuinfo,"",@"SHT_NOTE"
	.sectionflags	@"SHF_NOTE_NV_CUINFO"
        /*0018*/ 	.short	0x0002
        /*001a*/ 	.short	0x0064
        /*001c*/ 	.short	0x0082
	.zero		2


//--------------------- .nv.info                  --------------------------
	.section	.nv.info,"",@"SHT_CUDA_INFO"
	.align	4


	//----- nvinfo : EIATTR_REGCOUNT
	.align		4
        /*0000*/ 	.byte	0x04, 0x2f
        /*0002*/ 	.short	(.L_1 - .L_0)
	.align		4
.L_0:
        /*0004*/ 	.word	index@(_Z5work1PdS_S_S_S_S_S_S_S_S_S_S_)
        /*0008*/ 	.word	0x0000001e


	//----- nvinfo : EIATTR_FRAME_SIZE
	.align		4
.L_1:
        /*000c*/ 	.byte	0x04, 0x11
        /*000e*/ 	.short	(.L_3 - .L_2)
	.align		4
.L_2:
        /*0010*/ 	.word	index@($__internal_2_$__cuda_sm20_div_rn_f64_full)
        /*0014*/ 	.word	0x00000000


	//----- nvinfo : EIATTR_FRAME_SIZE
	.align		4
.L_3:
        /*0018*/ 	.byte	0x04, 0x11
        /*001a*/ 	.short	(.L_5 - .L_4)
	.align		4
.L_4:
        /*001c*/ 	.word	index@(_Z5work1PdS_S_S_S_S_S_S_S_S_S_S_)
        /*0020*/ 	.word	0x00000000


	//----- nvinfo : EIATTR_REGCOUNT
	.align		4
.L_5:
        /*0024*/ 	.byte	0x04, 0x2f
        /*0026*/ 	.short	(.L_7 - .L_6)
	.align		4
.L_6:
        /*0028*/ 	.word	index@(_Z9multiply1PdS_S_)
        /*002c*/ 	.word	0x00000020


	//----- nvinfo : EIATTR_FRAME_SIZE
	.align		4
.L_7:
        /*0030*/ 	.byte	0x04, 0x11
        /*0032*/ 	.short	(.L_9 - .L_8)
	.align		4
.L_8:
        /*0034*/ 	.word	index@(_Z9multiply1PdS_S_)
        /*0038*/ 	.word	0x00000000


	//----- nvinfo : EIATTR_REGCOUNT
	.align		4
.L_9:
        /*003c*/ 	.byte	0x04, 0x2f
        /*003e*/ 	.short	(.L_11 - .L_10)
	.align		4
.L_10:
        /*0040*/ 	.word	index@(_Z5work2PdS_S_S_S_S_S_S_S_S_S_S_)
        /*0044*/ 	.word	0x0000001a


	//----- nvinfo : EIATTR_FRAME_SIZE
	.align		4
.L_11:
        /*0048*/ 	.byte	0x04, 0x11
        /*004a*/ 	.short	(.L_13 - .L_12)
	.align		4
.L_12:
        /*004c*/ 	.word	index@($__internal_1_$__cuda_sm20_div_rn_f64_full)
        /*0050*/ 	.word	0x00000000


	//----- nvinfo : EIATTR_FRAME_SIZE
	.align		4
.L_13:
        /*0054*/ 	.byte	0x04, 0x11
        /*0056*/ 	.short	(.L_15 - .L_14)
	.align		4
.L_14:
        /*0058*/ 	.word	index@(_Z5work2PdS_S_S_S_S_S_S_S_S_S_S_)
        /*005c*/ 	.word	0x00000000


	//----- nvinfo : EIATTR_REGCOUNT
	.align		4
.L_15:
        /*0060*/ 	.byte	0x04, 0x2f
        /*0062*/ 	.short	(.L_17 - .L_16)
	.align		4
.L_16:
        /*0064*/ 	.word	index@(_Z9multiply2PdS_S_)
        /*0068*/ 	.word	0x00000020


	//----- nvinfo : EIATTR_FRAME_SIZE
	.align		4
.L_17:
        /*006c*/ 	.byte	0x04, 0x11
        /*006e*/ 	.short	(.L_19 - .L_18)
	.align		4
.L_18:
        /*0070*/ 	.word	index@(_Z9multiply2PdS_S_)
        /*0074*/ 	.word	0x00000000


	//----- nvinfo : EIATTR_REGCOUNT
	.align		4
.L_19:
        /*0078*/ 	.byte	0x04, 0x2f
        /*007a*/ 	.short	(.L_21 - .L_20)
	.align		4
.L_20:
        /*007c*/ 	.word	index@(_Z5work3PdS_S_S_S_S_S_S_S_S_S_S_)
        /*0080*/ 	.word	0x0000001e


	//----- nvinfo : EIATTR_FRAME_SIZE
	.align		4
.L_21:
        /*0084*/ 	.byte	0x04, 0x11
        /*0086*/ 	.short	(.L_23 - .L_22)
	.align		4
.L_22:
        /*0088*/ 	.word	index@($__internal_0_$__cuda_sm20_div_rn_f64_full)
        /*008c*/ 	.word	0x00000000


	//----- nvinfo : EIATTR_FRAME_SIZE
	.align		4
.L_23:
        /*0090*/ 	.byte	0x04, 0x11
        /*0092*/ 	.short	(.L_25 - .L_24)
	.align		4
.L_24:
        /*0094*/ 	.word	index@(_Z5work3PdS_S_S_S_S_S_S_S_S_S_S_)
        /*0098*/ 	.word	0x00000000


	//----- nvinfo : EIATTR_MIN_STACK_SIZE
	.align		4
.L_25:
        /*009c*/ 	.byte	0x04, 0x12
        /*009e*/ 	.short	(.L_27 - .L_26)
	.align		4
.L_26:
        /*00a0*/ 	.word	index@(_Z5work3PdS_S_S_S_S_S_S_S_S_S_S_)
        /*00a4*/ 	.word	0x00000000


	//----- nvinfo : EIATTR_MIN_STACK_SIZE
	.align		4
.L_27:
        /*00a8*/ 	.byte	0x04, 0x12
        /*00aa*/ 	.short	(.L_29 - .L_28)
	.align		4
.L_28:
        /*00ac*/ 	.word	index@(_Z9multiply2PdS_S_)
        /*00b0*/ 	.word	0x00000000


	//----- nvinfo : EIATTR_MIN_STACK_SIZE
	.align		4
.L_29:
        /*00b4*/ 	.byte	0x04, 0x12
        /*00b6*/ 	.short	(.L_31 - .L_30)
	.align		4
.L_30:
        /*00b8*/ 	.word	index@(_Z5work2PdS_S_S_S_S_S_S_S_S_S_S_)
        /*00bc*/ 	.word	0x00000000


	//----- nvinfo : EIATTR_MIN_STACK_SIZE
	.align		4
.L_31:
        /*00c0*/ 	.byte	0x04, 0x12
        /*00c2*/ 	.short	(.L_33 - .L_32)
	.align		4
.L_32:
        /*00c4*/ 	.word	index@(_Z9multiply1PdS_S_)
        /*00c8*/ 	.word	0x00000000


	//----- nvinfo : EIATTR_MIN_STACK_SIZE
	.align		4
.L_33:
        /*00cc*/ 	.byte	0x04, 0x12
        /*00ce*/ 	.short	(.L_35 - .L_34)
	.align		4
.L_34:
        /*00d0*/ 	.word	index@(_Z5work1PdS_S_S_S_S_S_S_S_S_S_S_)
        /*00d4*/ 	.word	0x00000000
.L_35:


//--------------------- .nv.compat                --------------------------
	.section	.nv.compat,"",@"SHT_CUDA_COMPAT_INFO"
	.align	4
        /*0000*/ 	.byte	0x02, 0x09, 0x00, 0x00, 0x02, 0x02, 0x01, 0x00, 0x02, 0x05, 0x05, 0x00, 0x03, 0x07, 0x01, 0x01
        /*0010*/ 	.byte	0x02, 0x03, 0x00, 0x00, 0x02, 0x06, 0x01, 0x00, 0x04, 0x0b, 0x08, 0x00, 0x01, 0x00, 0x00, 0x00
        /*0020*/ 	.byte	0x00, 0x00, 0x00, 0x00


//--------------------- .nv.info._Z5work3PdS_S_S_S_S_S_S_S_S_S_S_ --------------------------
	.section	.nv.info._Z5work3PdS_S_S_S_S_S_S_S_S_S_S_,"",@"SHT_CUDA_INFO"
	.sectionflags	@""
	.align	4


	//----- nvinfo : EIATTR_CUDA_API_VERSION
	.align		4
        /*0000*/ 	.byte	0x04, 0x37
        /*0002*/ 	.short	(.L_37 - .L_36)
.L_36:
        /*0004*/ 	.word	0x00000082


	//----- nvinfo : EIATTR_KPARAM_INFO
	.align		4
.L_37:
        /*0008*/ 	.byte	0x04, 0x17
        /*000a*/ 	.short	(.L_39 - .L_38)
.L_38:
        /*000c*/ 	.word	0x00000000
        /*0010*/ 	.short	0x000b
        /*0012*/ 	.short	0x0058
        /*0014*/ 	.byte	0x00, 0xf5, 0x21, 0x00


	//----- nvinfo : EIATTR_KPARAM_INFO
	.align		4
.L_39:
        /*0018*/ 	.byte	0x04, 0x17
        /*001a*/ 	.short	(.L_41 - .L_40)
.L_40:
        /*001c*/ 	.word	0x00000000
        /*0020*/ 	.short	0x000a
        /*0022*/ 	.short	0x0050
        /*0024*/ 	.byte	0x00, 0xf5, 0x21, 0x00


	//----- nvinfo : EIATTR_KPARAM_INFO
	.align		4
.L_41:
        /*0028*/ 	.byte	0x04, 0x17
        /*002a*/ 	.short	(.L_43 - .L_42)
.L_42:
        /*002c*/ 	.word	0x00000000
        /*0030*/ 	.short	0x0009
        /*0032*/ 	.short	0x0048
        /*0034*/ 	.byte	0x00, 0xf5, 0x21, 0x00


	//----- nvinfo : EIATTR_KPARAM_INFO
	.align		4
.L_43:
        /*0038*/ 	.byte	0x04, 0x17
        /*003a*/ 	.short	(.L_45 - .L_44)
.L_44:
        /*003c*/ 	.word	0x00000000
        /*0040*/ 	.short	0x0008
        /*0042*/ 	.short	0x0040
        /*0044*/ 	.byte	0x00, 0xf5, 0x21, 0x00


	//----- nvinfo : EIATTR_KPARAM_INFO
	.align		4
.L_45:
        /*0048*/ 	.byte	0x04, 0x17
        /*004a*/ 	.short	(.L_47 - .L_46)
.L_46:
        /*004c*/ 	.word	0x00000000
        /*0050*/ 	.short	0x0007
        /*0052*/ 	.short	0x0038
        /*0054*/ 	.byte	0x00, 0xf5, 0x21, 0x00


	//----- nvinfo : EIATTR_KPARAM_INFO
	.align		4
.L_47:
        /*0058*/ 	.byte	0x04, 0x17
        /*005a*/ 	.short	(.L_49 - .L_48)
.L_48:
        /*005c*/ 	.word	0x00000000
        /*0060*/ 	.short	0x0006
        /*0062*/ 	.short	0x0030
        /*0064*/ 	.byte	0x00, 0xf5, 0x21, 0x00


	//----- nvinfo : EIATTR_KPARAM_INFO
	.align		4
.L_49:
        /*0068*/ 	.byte	0x04, 0x17
        /*006a*/ 	.short	(.L_51 - .L_50)
.L_50:
        /*006c*/ 	.word	0x00000000
        /*0070*/ 	.short	0x0005
        /*0072*/ 	.short	0x0028
        /*0074*/ 	.byte	0x00, 0xf5, 0x21, 0x00


	//----- nvinfo : EIATTR_KPARAM_INFO
	.align		4
.L_51:
        /*0078*/ 	.byte	0x04, 0x17
        /*007a*/ 	.short	(.L_53 - .L_52)
.L_52:
        /*007c*/ 	.word	0x00000000
        /*0080*/ 	.short	0x0004
        /*0082*/ 	.short	0x0020
        /*0084*/ 	.byte	0x00, 0xf5, 0x21, 0x00


	//----- nvinfo : EIATTR_KPARAM_INFO
	.align		4
.L_53:
        /*0088*/ 	.byte	0x04, 0x17
        /*008a*/ 	.short	(.L_55 - .L_54)
.L_54:
        /*008c*/ 	.word	0x00000000
        /*0090*/ 	.short	0x0003
        /*0092*/ 	.short	0x0018
        /*0094*/ 	.byte	0x00, 0xf5, 0x21, 0x00


	//----- nvinfo : EIATTR_KPARAM_INFO
	.align		4
.L_55:
        /*0098*/ 	.byte	0x04, 0x17
        /*009a*/ 	.short	(.L_57 - .L_56)
.L_56:
        /*009c*/ 	.word	0x00000000
        /*00a0*/ 	.short	0x0002
        /*00a2*/ 	.short	0x0010
        /*00a4*/ 	.byte	0x00, 0xf5, 0x21, 0x00


	//----- nvinfo : EIATTR_KPARAM_INFO
	.align		4
.L_57:
        /*00a8*/ 	.byte	0x04, 0x17
        /*00aa*/ 	.short	(.L_59 - .L_58)
.L_58:
        /*00ac*/ 	.word	0x00000000
        /*00b0*/ 	.short	0x0001
        /*00b2*/ 	.short	0x0008
        /*00b4*/ 	.byte	0x00, 0xf5, 0x21, 0x00


	//----- nvinfo : EIATTR_KPARAM_INFO
	.align		4
.L_59:
        /*00b8*/ 	.byte	0x04, 0x17
        /*00ba*/ 	.short	(.L_61 - .L_60)
.L_60:
        /*00bc*/ 	.word	0x00000000
        /*00c0*/ 	.short	0x0000
        /*00c2*/ 	.short	0x0000
        /*00c4*/ 	.byte	0x00, 0xf5, 0x21, 0x00


	//----- nvinfo : EIATTR_SPARSE_MMA_MASK
	.align		4
.L_61:
        /*00c8*/ 	.byte	0x03, 0x50
        /*00ca*/ 	.short	0x0000


	//----- nvinfo : EIATTR_MAXREG_COUNT
	.align		4
        /*00cc*/ 	.byte	0x03, 0x1b
        /*00ce*/ 	.short	0x00ff


	//----- nvinfo : EIATTR_NUM_BARRIERS
	.align		4
        /*00d0*/ 	.byte	0x02, 0x4c
        /*00d2*/ 	.byte	0x01
	.zero		1


	//----- nvinfo : EIATTR_MERCURY_ISA_VERSION
	.align		4
        /*00d4*/ 	.byte	0x03, 0x5f
        /*00d6*/ 	.short	0x0101


	//----- nvinfo : EIATTR_VRC_CTA_INIT_COUNT
	.align		4
        /*00d8*/ 	.byte	0x02, 0x4a
	.zero		1
	.zero		1


	//----- nvinfo : EIATTR_EXIT_INSTR_OFFSETS
	.align		4
        /*00dc*/ 	.byte	0x04, 0x1c
        /*00de*/ 	.short	(.L_63 - .L_62)


	//   ....[0]....
.L_62:
        /*00e0*/ 	.word	0x00000c70


	//----- nvinfo : EIATTR_CRS_STACK_SIZE
	.align		4
.L_63:
        /*00e4*/ 	.byte	0x04, 0x1e
        /*00e6*/ 	.short	(.L_65 - .L_64)
.L_64:
        /*00e8*/ 	.word	0x00000000


	//----- nvinfo : EIATTR_CBANK_PARAM_SIZE
	.align		4
.L_65:
        /*00ec*/ 	.byte	0x03, 0x19
        /*00ee*/ 	.short	0x0060


	//----- nvinfo : EIATTR_PARAM_CBANK
	.align		4
        /*00f0*/ 	.byte	0x04, 0x0a
        /*00f2*/ 	.short	(.L_67 - .L_66)
	.align		4
.L_66:
        /*00f4*/ 	.word	index@(.nv.constant0._Z5work3PdS_S_S_S_S_S_S_S_S_S_S_)
        /*00f8*/ 	.short	0x0380
        /*00fa*/ 	.short	0x0060


	//----- nvinfo : EIATTR_SW_WAR
	.align		4
.L_67:
        /*00fc*/ 	.byte	0x04, 0x36
        /*00fe*/ 	.short	(.L_69 - .L_68)
.L_68:
        /*0100*/ 	.word	0x00000008
.L_69:


//--------------------- .nv.info._Z9multiply2PdS_S_ --------------------------
	.section	.nv.info._Z9multiply2PdS_S_,"",@"SHT_CUDA_INFO"
	.sectionflags	@""
	.align	4


	//----- nvinfo : EIATTR_CUDA_API_VERSION
	.align		4
        /*0000*/ 	.byte	0x04, 0x37
        /*0002*/ 	.short	(.L_71 - .L_70)
.L_70:
        /*0004*/ 	.word	0x00000082


	//----- nvinfo : EIATTR_KPARAM_INFO
	.align		4
.L_71:
        /*0008*/ 	.byte	0x04, 0x17
        /*000a*/ 	.short	(.L_73 - .L_72)
.L_72:
        /*000c*/ 	.word	0x00000000
        /*0010*/ 	.short	0x0002
        /*0012*/ 	.short	0x0010
        /*0014*/ 	.byte	0x00, 0xf5, 0x21, 0x00


	//----- nvinfo : EIATTR_KPARAM_INFO
	.align		4
.L_73:
        /*0018*/ 	.byte	0x04, 0x17
        /*001a*/ 	.short	(.L_75 - .L_74)
.L_74:
        /*001c*/ 	.word	0x00000000
        /*0020*/ 	.short	0x0001
        /*0022*/ 	.short	0x0008
        /*0024*/ 	.byte	0x00, 0xf5, 0x21, 0x00


	//----- nvinfo : EIATTR_KPARAM_INFO
	.align		4
.L_75:
        /*0028*/ 	.byte	0x04, 0x17
        /*002a*/ 	.short	(.L_77 - .L_76)
.L_76:
        /*002c*/ 	.word	0x00000000
        /*0030*/ 	.short	0x0000
        /*0032*/ 	.short	0x0000
        /*0034*/ 	.byte	0x00, 0xf5, 0x21, 0x00


	//----- nvinfo : EIATTR_SPARSE_MMA_MASK
	.align		4
.L_77:
        /*0038*/ 	.byte	0x03, 0x50
        /*003a*/ 	.short	0x0000


	//----- nvinfo : EIATTR_MAXREG_COUNT
	.align		4
        /*003c*/ 	.byte	0x03, 0x1b
        /*003e*/ 	.short	0x00ff


	//----- nvinfo : EIATTR_MERCURY_ISA_VERSION
	.align		4
        /*0040*/ 	.byte	0x03, 0x5f
        /*0042*/ 	.short	0x0101


	//----- nvinfo : EIATTR_VRC_CTA_INIT_COUNT
	.align		4
        /*0044*/ 	.byte	0x02, 0x4a
	.zero		1
	.zero		1


	//----- nvinfo : EIATTR_EXIT_INSTR_OFFSETS
	.align		4
        /*0048*/ 	.byte	0x04, 0x1c
        /*004a*/ 	.short	(.L_79 - .L_78)


	//   ....[0]....
.L_78:
        /*004c*/ 	.word	0x000004e0


	//----- nvinfo : EIATTR_CBANK_PARAM_SIZE
	.align		4
.L_79:
        /*0050*/ 	.byte	0x03, 0x19
        /*0052*/ 	.short	0x0018


	//----- nvinfo : EIATTR_PARAM_CBANK
	.align		4
        /*0054*/ 	.byte	0x04, 0x0a
        /*0056*/ 	.short	(.L_81 - .L_80)
	.align		4
.L_80:
        /*0058*/ 	.word	index@(.nv.constant0._Z9multiply2PdS_S_)
        /*005c*/ 	.short	0x0380
        /*005e*/ 	.short	0x0018


	//----- nvinfo : EIATTR_SW_WAR
	.align		4
.L_81:
        /*0060*/ 	.byte	0x04, 0x36
        /*0062*/ 	.short	(.L_83 - .L_82)
.L_82:
        /*0064*/ 	.word	0x00000008
.L_83:


//--------------------- .nv.info._Z5work2PdS_S_S_S_S_S_S_S_S_S_S_ --------------------------
	.section	.nv.info._Z5work2PdS_S_S_S_S_S_S_S_S_S_S_,"",@"SHT_CUDA_INFO"
	.sectionflags	@""
	.align	4


	//----- nvinfo : EIATTR_CUDA_API_VERSION
	.align		4
        /*0000*/ 	.byte	0x04, 0x37
        /*0002*/ 	.short	(.L_85 - .L_84)
.L_84:
        /*0004*/ 	.word	0x00000082


	//----- nvinfo : EIATTR_KPARAM_INFO
	.align		4
.L_85:
        /*0008*/ 	.byte	0x04, 0x17
        /*000a*/ 	.short	(.L_87 - .L_86)
.L_86:
        /*000c*/ 	.word	0x00000000
        /*0010*/ 	.short	0x000b
        /*0012*/ 	.short	0x0058
        /*0014*/ 	.byte	0x00, 0xf5, 0x21, 0x00


	//----- nvinfo : EIATTR_KPARAM_INFO
	.align		4
.L_87:
        /*0018*/ 	.byte	0x04, 0x17
        /*001a*/ 	.short	(.L_89 - .L_88)
.L_88:
        /*001c*/ 	.word	0x00000000
        /*0020*/ 	.short	0x000a
        /*0022*/ 	.short	0x0050
        /*0024*/ 	.byte	0x00, 0xf5, 0x21, 0x00


	//----- nvinfo : EIATTR_KPARAM_INFO
	.align		4
.L_89:
        /*0028*/ 	.byte	0x04, 0x17
        /*002a*/ 	.short	(.L_91 - .L_90)
.L_90:
        /*002c*/ 	.word	0x00000000
        /*0030*/ 	.short	0x0009
        /*0032*/ 	.short	0x0048
        /*0034*/ 	.byte	0x00, 0xf5, 0x21, 0x00


	//----- nvinfo : EIATTR_KPARAM_INFO
	.align		4
.L_91:
        /*0038*/ 	.byte	0x04, 0x17
        /*003a*/ 	.short	(.L_93 - .L_92)
.L_92:
        /*003c*/ 	.word	0x00000000
        /*0040*/ 	.short	0x0008
        /*0042*/ 	.short	0x0040
        /*0044*/ 	.byte	0x00, 0xf5, 0x21, 0x00


	//----- nvinfo : EIATTR_KPARAM_INFO
	.align		4
.L_93:
        /*0048*/ 	.byte	0x04, 0x17
        /*004a*/ 	.short	(.L_95 - .L_94)
.L_94:
        /*004c*/ 	.word	0x00000000
        /*0050*/ 	.short	0x0007
        /*0052*/ 	.short	0x0038
        /*0054*/ 	.byte	0x00, 0xf5, 0x21, 0x00


	//----- nvinfo : EIATTR_KPARAM_INFO
	.align		4
.L_95:
        /*0058*/ 	.byte	0x04, 0x17
        /*005a*/ 	.short	(.L_97 - .L_96)
.L_96:
        /*005c*/ 	.word	0x00000000
        /*0060*/ 	.short	0x0006
        /*0062*/ 	.short	0x0030
        /*0064*/ 	.byte	0x00, 0xf5, 0x21, 0x00


	//----- nvinfo : EIATTR_KPARAM_INFO
	.align		4
.L_97:
        /*0068*/ 	.byte	0x04, 0x17
        /*006a*/ 	.short	(.L_99 - .L_98)
.L_98:
        /*006c*/ 	.word	0x00000000
        /*0070*/ 	.short	0x0005
        /*0072*/ 	.short	0x0028
        /*0074*/ 	.byte	0x00, 0xf5, 0x21, 0x00


	//----- nvinfo : EIATTR_KPARAM_INFO
	.align		4
.L_99:
        /*0078*/ 	.byte	0x04, 0x17
        /*007a*/ 	.short	(.L_101 - .L_100)
.L_100:
        /*007c*/ 	.word	0x00000000
        /*0080*/ 	.short	0x0004
        /*0082*/ 	.short	0x0020
        /*0084*/ 	.byte	0x00, 0xf5, 0x21, 0x00


	//----- nvinfo : EIATTR_KPARAM_INFO
	.align		4
.L_101:
        /*0088*/ 	.byte	0x04, 0x17
        /*008a*/ 	.short	(.L_103 - .L_102)
.L_102:
        /*008c*/ 	.word	0x00000000
        /*0090*/ 	.short	0x0003
        /*0092*/ 	.short	0x0018
        /*0094*/ 	.byte	0x00, 0xf5, 0x21, 0x00


	//----- nvinfo : EIATTR_KPARAM_INFO
	.align		4
.L_103:
        /*0098*/ 	.byte	0x04, 0x17
        /*009a*/ 	.short	(.L_105 - .L_104)
.L_104:
        /*009c*/ 	.word	0x00000000
        /*00a0*/ 	.short	0x0002
        /*00a2*/ 	.short	0x0010
        /*00a4*/ 	.byte	0x00, 0xf5, 0x21, 0x00


	//----- nvinfo : EIATTR_KPARAM_INFO
	.align		4
.L_105:
        /*00a8*/ 	.byte	0x04, 0x17
        /*00aa*/ 	.short	(.L_107 - .L_106)
.L_106:
        /*00ac*/ 	.word	0x00000000
        /*00b0*/ 	.short	0x0001
        /*00b2*/ 	.short	0x0008
        /*00b4*/ 	.byte	0x00, 0xf5, 0x21, 0x00


	//----- nvinfo : EIATTR_KPARAM_INFO
	.align		4
.L_107:
        /*00b8*/ 	.byte	0x04, 0x17
        /*00ba*/ 	.short	(.L_109 - .L_108)
.L_108:
        /*00bc*/ 	.word	0x00000000
        /*00c0*/ 	.short	0x0000
        /*00c2*/ 	.short	0x0000
        /*00c4*/ 	.byte	0x00, 0xf5, 0x21, 0x00


	//----- nvinfo : EIATTR_SPARSE_MMA_MASK
	.align		4
.L_109:
        /*00c8*/ 	.byte	0x03, 0x50
        /*00ca*/ 	.short	0x0000


	//----- nvinfo : EIATTR_MAXREG_COUNT
	.align		4
        /*00cc*/ 	.byte	0x03, 0x1b
        /*00ce*/ 	.short	0x00ff


	//----- nvinfo : EIATTR_NUM_BARRIERS
	.align		4
        /*00d0*/ 	.byte	0x02, 0x4c
        /*00d2*/ 	.byte	0x01
	.zero		1


	//----- nvinfo : EIATTR_MERCURY_ISA_VERSION
	.align		4
        /*00d4*/ 	.byte	0x03, 0x5f
        /*00d6*/ 	.short	0x0101


	//----- nvinfo : EIATTR_VRC_CTA_INIT_COUNT
	.align		4
        /*00d8*/ 	.byte	0x02, 0x4a
	.zero		1
	.zero		1


	//----- nvinfo : EIATTR_EXIT_INSTR_OFFSETS
	.align		4
        /*00dc*/ 	.byte	0x04, 0x1c
        /*00de*/ 	.short	(.L_111 - .L_110)


	//   ....[0]....
.L_110:
        /*00e0*/ 	.word	0x00000720


	//----- nvinfo : EIATTR_CRS_STACK_SIZE
	.align		4
.L_111:
        /*00e4*/ 	.byte	0x04, 0x1e
        /*00e6*/ 	.short	(.L_113 - .L_112)
.L_112:
        /*00e8*/ 	.word	0x00000000


	//----- nvinfo : EIATTR_CBANK_PARAM_SIZE
	.align		4
.L_113:
        /*00ec*/ 	.byte	0x03, 0x19
        /*00ee*/ 	.short	0x0060


	//----- nvinfo : EIATTR_PARAM_CBANK
	.align		4
        /*00f0*/ 	.byte	0x04, 0x0a
        /*00f2*/ 	.short	(.L_115 - .L_114)
	.align		4
.L_114:
        /*00f4*/ 	.word	index@(.nv.constant0._Z5work2PdS_S_S_S_S_S_S_S_S_S_S_)
        /*00f8*/ 	.short	0x0380
        /*00fa*/ 	.short	0x0060


	//----- nvinfo : EIATTR_SW_WAR
	.align		4
.L_115:
        /*00fc*/ 	.byte	0x04, 0x36
        /*00fe*/ 	.short	(.L_117 - .L_116)
.L_116:
        /*0100*/ 	.word	0x00000008
.L_117:


//--------------------- .nv.info._Z9multiply1PdS_S_ --------------------------
	.section	.nv.info._Z9multiply1PdS_S_,"",@"SHT_CUDA_INFO"
	.sectionflags	@""
	.align	4


	//----- nvinfo : EIATTR_CUDA_API_VERSION
	.align		4
        /*0000*/ 	.byte	0x04, 0x37
        /*0002*/ 	.short	(.L_119 - .L_118)
.L_118:
        /*0004*/ 	.word	0x00000082


	//----- nvinfo : EIATTR_KPARAM_INFO
	.align		4
.L_119:
        /*0008*/ 	.byte	0x04, 0x17
        /*000a*/ 	.short	(.L_121 - .L_120)
.L_120:
        /*000c*/ 	.word	0x00000000
        /*0010*/ 	.short	0x0002
        /*0012*/ 	.short	0x0010
        /*0014*/ 	.byte	0x00, 0xf5, 0x21, 0x00


	//----- nvinfo : EIATTR_KPARAM_INFO
	.align		4
.L_121:
        /*0018*/ 	.byte	0x04, 0x17
        /*001a*/ 	.short	(.L_123 - .L_122)
.L_122:
        /*001c*/ 	.word	0x00000000
        /*0020*/ 	.short	0x0001
        /*0022*/ 	.short	0x0008
        /*0024*/ 	.byte	0x00, 0xf5, 0x21, 0x00


	//----- nvinfo : EIATTR_KPARAM_INFO
	.align		4
.L_123:
        /*0028*/ 	.byte	0x04, 0x17
        /*002a*/ 	.short	(.L_125 - .L_124)
.L_124:
        /*002c*/ 	.word	0x00000000
        /*0030*/ 	.short	0x0000
        /*0032*/ 	.short	0x0000
        /*0034*/ 	.byte	0x00, 0xf5, 0x21, 0x00


	//----- nvinfo : EIATTR_SPARSE_MMA_MASK
	.align		4
.L_125:
        /*0038*/ 	.byte	0x03, 0x50
        /*003a*/ 	.short	0x0000


	//----- nvinfo : EIATTR_MAXREG_COUNT
	.align		4
        /*003c*/ 	.byte	0x03, 0x1b
        /*003e*/ 	.short	0x00ff


	//----- nvinfo : EIATTR_MERCURY_ISA_VERSION
	.align		4
        /*0040*/ 	.byte	0x03, 0x5f
        /*0042*/ 	.short	0x0101


	//----- nvinfo : EIATTR_VRC_CTA_INIT_COUNT
	.align		4
        /*0044*/ 	.byte	0x02, 0x4a
	.zero		1
	.zero		1


	//----- nvinfo : EIATTR_EXIT_INSTR_OFFSETS
	.align		4
        /*0048*/ 	.byte	0x04, 0x1c
        /*004a*/ 	.short	(.L_127 - .L_126)


	//   ....[0]....
.L_126:
        /*004c*/ 	.word	0x000004e0


	//----- nvinfo : EIATTR_CBANK_PARAM_SIZE
	.align		4
.L_127:
        /*0050*/ 	.byte	0x03, 0x19
        /*0052*/ 	.short	0x0018


	//----- nvinfo : EIATTR_PARAM_CBANK
	.align		4
        /*0054*/ 	.byte	0x04, 0x0a
        /*0056*/ 	.short	(.L_129 - .L_128)
	.align		4
.L_128:
        /*0058*/ 	.word	index@(.nv.constant0._Z9multiply1PdS_S_)
        /*005c*/ 	.short	0x0380
        /*005e*/ 	.short	0x0018


	//----- nvinfo : EIATTR_SW_WAR
	.align		4
.L_129:
        /*0060*/ 	.byte	0x04, 0x36
        /*0062*/ 	.short	(.L_131 - .L_130)
.L_130:
        /*0064*/ 	.word	0x00000008
.L_131:


//--------------------- .nv.info._Z5work1PdS_S_S_S_S_S_S_S_S_S_S_ --------------------------
	.section	.nv.info._Z5work1PdS_S_S_S_S_S_S_S_S_S_S_,"",@"SHT_CUDA_INFO"
	.sectionflags	@""
	.align	4


	//----- nvinfo : EIATTR_CUDA_API_VERSION
	.align		4
        /*0000*/ 	.byte	0x04, 0x37
        /*0002*/ 	.short	(.L_133 - .L_132)
.L_132:
        /*0004*/ 	.word	0x00000082


	//----- nvinfo : EIATTR_KPARAM_INFO
	.align		4
.L_133:
        /*0008*/ 	.byte	0x04, 0x17
        /*000a*/ 	.short	(.L_135 - .L_134)
.L_134:
        /*000c*/ 	.word	0x00000000
        /*0010*/ 	.short	0x000b
        /*0012*/ 	.short	0x0058
        /*0014*/ 	.byte	0x00, 0xf5, 0x21, 0x00


	//----- nvinfo : EIATTR_KPARAM_INFO
	.align		4
.L_135:
        /*0018*/ 	.byte	0x04, 0x17
        /*001a*/ 	.short	(.L_137 - .L_136)
.L_136:
        /*001c*/ 	.word	0x00000000
        /*0020*/ 	.short	0x000a
        /*0022*/ 	.short	0x0050
        /*0024*/ 	.byte	0x00, 0xf5, 0x21, 0x00


	//----- nvinfo : EIATTR_KPARAM_INFO
	.align		4
.L_137:
        /*0028*/ 	.byte	0x04, 0x17
        /*002a*/ 	.short	(.L_139 - .L_138)
.L_138:
        /*002c*/ 	.word	0x00000000
        /*0030*/ 	.short	0x0009
        /*0032*/ 	.short	0x0048
        /*0034*/ 	.byte	0x00, 0xf5, 0x21, 0x00


	//----- nvinfo : EIATTR_KPARAM_INFO
	.align		4
.L_139:
        /*0038*/ 	.byte	0x04, 0x17
        /*003a*/ 	.short	(.L_141 - .L_140)
.L_140:
        /*003c*/ 	.word	0x00000000
        /*0040*/ 	.short	0x0008
        /*0042*/ 	.short	0x0040
        /*0044*/ 	.byte	0x00, 0xf5, 0x21, 0x00


	//----- nvinfo : EIATTR_KPARAM_INFO
	.align		4
.L_141:
        /*0048*/ 	.byte	0x04, 0x17
        /*004a*/ 	.short	(.L_143 - .L_142)
.L_142:
        /*004c*/ 	.word	0x00000000
        /*0050*/ 	.short	0x0007
        /*0052*/ 	.short	0x0038
        /*0054*/ 	.byte	0x00, 0xf5, 0x21, 0x00


	//----- nvinfo : EIATTR_KPARAM_INFO
	.align		4
.L_143:
        /*0058*/ 	.byte	0x04, 0x17
        /*005a*/ 	.short	(.L_145 - .L_144)
.L_144:
        /*005c*/ 	.word	0x00000000
        /*0060*/ 	.short	0x0006
        /*0062*/ 	.short	0x0030
        /*0064*/ 	.byte	0x00, 0xf5, 0x21, 0x00


	//----- nvinfo : EIATTR_KPARAM_INFO
	.align		4
.L_145:
        /*0068*/ 	.byte	0x04, 0x17
        /*006a*/ 	.short	(.L_147 - .L_146)
.L_146:
        /*006c*/ 	.word	0x00000000
        /*0070*/ 	.short	0x0005
        /*0072*/ 	.short	0x0028
        /*0074*/ 	.byte	0x00, 0xf5, 0x21, 0x00


	//----- nvinfo : EIATTR_KPARAM_INFO
	.align		4
.L_147:
        /*0078*/ 	.byte	0x04, 0x17
        /*007a*/ 	.short	(.L_149 - .L_148)
.L_148:
        /*007c*/ 	.word	0x00000000
        /*0080*/ 	.short	0x0004
        /*0082*/ 	.short	0x0020
        /*0084*/ 	.byte	0x00, 0xf5, 0x21, 0x00


	//----- nvinfo : EIATTR_KPARAM_INFO
	.align		4
.L_149:
        /*0088*/ 	.byte	0x04, 0x17
        /*008a*/ 	.short	(.L_151 - .L_150)
.L_150:
        /*008c*/ 	.word	0x00000000
        /*0090*/ 	.short	0x0003
        /*0092*/ 	.short	0x0018
        /*0094*/ 	.byte	0x00, 0xf5, 0x21, 0x00


	//----- nvinfo : EIATTR_KPARAM_INFO
	.align		4
.L_151:
        /*0098*/ 	.byte	0x04, 0x17
        /*009a*/ 	.short	(.L_153 - .L_152)
.L_152:
        /*009c*/ 	.word	0x00000000
        /*00a0*/ 	.short	0x0002
        /*00a2*/ 	.short	0x0010
        /*00a4*/ 	.byte	0x00, 0xf5, 0x21, 0x00


	//----- nvinfo : EIATTR_KPARAM_INFO
	.align		4
.L_153:
        /*00a8*/ 	.byte	0x04, 0x17
        /*00aa*/ 	.short	(.L_155 - .L_154)
.L_154:
        /*00ac*/ 	.word	0x00000000
        /*00b0*/ 	.short	0x0001
        /*00b2*/ 	.short	0x0008
        /*00b4*/ 	.byte	0x00, 0xf5, 0x21, 0x00


	//----- nvinfo : EIATTR_KPARAM_INFO
	.align		4
.L_155:
        /*00b8*/ 	.byte	0x04, 0x17
        /*00ba*/ 	.short	(.L_157 - .L_156)
.L_156:
        /*00bc*/ 	.word	0x00000000
        /*00c0*/ 	.short	0x0000
        /*00c2*/ 	.short	0x0000
        /*00c4*/ 	.byte	0x00, 0xf5, 0x21, 0x00


	//----- nvinfo : EIATTR_SPARSE_MMA_MASK
	.align		4
.L_157:
        /*00c8*/ 	.byte	0x03, 0x50
        /*00ca*/ 	.short	0x0000


	//----- nvinfo : EIATTR_MAXREG_COUNT
	.align		4
        /*00cc*/ 	.byte	0x03, 0x1b
        /*00ce*/ 	.short	0x00ff


	//----- nvinfo : EIATTR_NUM_BARRIERS
	.align		4
        /*00d0*/ 	.byte	0x02, 0x4c
        /*00d2*/ 	.byte	0x01
	.zero		1


	//----- nvinfo : EIATTR_MERCURY_ISA_VERSION
	.align		4
        /*00d4*/ 	.byte	0x03, 0x5f
        /*00d6*/ 	.short	0x0101


	//----- nvinfo : EIATTR_VRC_CTA_INIT_COUNT
	.align		4
        /*00d8*/ 	.byte	0x02, 0x4a
	.zero		1
	.zero		1


	//----- nvinfo : EIATTR_EXIT_INSTR_OFFSETS
	.align		4
        /*00dc*/ 	.byte	0x04, 0x1c
        /*00de*/ 	.short	(.L_159 - .L_158)


	//   ....[0]....
.L_158:
        /*00e0*/ 	.word	0x00000940


	//----- nvinfo : EIATTR_CRS_STACK_SIZE
	.align		4
.L_159:
        /*00e4*/ 	.byte	0x04, 0x1e
        /*00e6*/ 	.short	(.L_161 - .L_160)
.L_160:
        /*00e8*/ 	.word	0x00000000


	//----- nvinfo : EIATTR_CBANK_PARAM_SIZE
	.align		4
.L_161:
        /*00ec*/ 	.byte	0x03, 0x19
        /*00ee*/ 	.short	0x0060


	//----- nvinfo : EIATTR_PARAM_CBANK
	.align		4
        /*00f0*/ 	.byte	0x04, 0x0a
        /*00f2*/ 	.short	(.L_163 - .L_162)
	.align		4
.L_162:
        /*00f4*/ 	.word	index@(.nv.constant0._Z5work1PdS_S_S_S_S_S_S_S_S_S_S_)
        /*00f8*/ 	.short	0x0380
        /*00fa*/ 	.short	0x0060


	//----- nvinfo : EIATTR_SW_WAR
	.align		4
.L_163:
        /*00fc*/ 	.byte	0x04, 0x36
        /*00fe*/ 	.short	(.L_165 - .L_164)
.L_164:
        /*0100*/ 	.word	0x00000008
.L_165:


//--------------------- .nv.callgraph             --------------------------
	.section	.nv.callgraph,"",@"SHT_CUDA_CALLGRAPH"
	.align	4
	.sectionentsize	8
	.align		4
        /*0000*/ 	.word	0x00000000
	.align		4
        /*0004*/ 	.word	0xffffffff
	.align		4
        /*0008*/ 	.word	0x00000000
	.align		4
        /*000c*/ 	.word	0xfffffffe
	.align		4
        /*0010*/ 	.word	0x00000000
	.align		4
        /*0014*/ 	.word	0xfffffffd
	.align		4
        /*0018*/ 	.word	0x00000000
	.align		4
        /*001c*/ 	.word	0xfffffffc


//--------------------- .text._Z5work3PdS_S_S_S_S_S_S_S_S_S_S_ --------------------------
	.section	.text._Z5work3PdS_S_S_S_S_S_S_S_S_S_S_,"ax",@progbits
	.align	128
        .global         _Z5work3PdS_S_S_S_S_S_S_S_S_S_S_
        .type           _Z5work3PdS_S_S_S_S_S_S_S_S_S_S_,@function
        .size           _Z5work3PdS_S_S_S_S_S_S_S_S_S_S_,(.L_x_31 - _Z5work3PdS_S_S_S_S_S_S_S_S_S_S_)
        .other          _Z5work3PdS_S_S_S_S_S_S_S_S_S_S_,@"STO_CUDA_ENTRY STV_DEFAULT"
_Z5work3PdS_S_S_S_S_S_S_S_S_S_S_:
.text._Z5work3PdS_S_S_S_S_S_S_S_S_S_S_:
[----:B------:R-:W-:Y:S01]  /*0000*/  LDC R1, c[0x0][0x37c] ;  /* 0x0000df00ff017b82 */ /* 0x000fe20000000800 */
[----:B------:R-:W0:Y:S01]  /*0010*/  LDCU.64 UR6, c[0x0][0x3c0] ;  /* 0x00007800ff0677ac */ /* 0x000e220008000a00 */
[----:B------:R-:W-:Y:S01]  /*0020*/  CS2R R4, SRZ ;  /* 0x0000000000047805 */ /* 0x000fe2000001ff00 */
[----:B------:R-:W1:Y:S01]  /*0030*/  LDCU.64 UR4, c[0x0][0x3b8] ;  /* 0x00007700ff0477ac */ /* 0x000e620008000a00 */
[----:B------:R-:W2:Y:S01]  /*0040*/  LDCU.64 UR8, c[0x0][0x358] ;  /* 0x00006b00ff0877ac */ /* 0x000ea20008000a00 */
[----:B0-----:R-:W-:Y:S02]  /*0050*/  UIADD3 UR10, UP0, UPT, UR6, 0x40, URZ ;  /* 0x00000040060a7890 */ /* 0x001fe4000ff1e0ff */
[----:B-1----:R-:W-:Y:S02]  /*0060*/  UIADD3 UR4, UP1, UPT, UR4, 0x40, URZ ;  /* 0x0000004004047890 */ /* 0x002fe4000ff3e0ff */
[----:B------:R-:W-:Y:S02]  /*0070*/  UIADD3.X UR11, UPT, UPT, URZ, UR7, URZ, UP0, !UPT ;  /* 0x00000007ff0b7290 */ /* 0x000fe400087fe4ff */
[----:B------:R-:W-:Y:S01]  /*0080*/  IMAD.U32 R12, RZ, RZ, UR10 ;  /* 0x0000000aff0c7e24 */ /* 0x000fe2000f8e00ff */
[----:B------:R-:W-:Y:S01]  /*0090*/  UIADD3.X UR5, UPT, UPT, URZ, UR5, URZ, UP1, !UPT ;  /* 0x00000005ff057290 */ /* 0x000fe20008ffe4ff */
[----:B------:R-:W-:Y:S01]  /*00a0*/  IMAD.U32 R0, RZ, RZ, UR4 ;  /* 0x00000004ff007e24 */ /* 0x000fe2000f8e00ff */
[----:B------:R-:W-:Y:S01]  /*00b0*/  UMOV UR4, URZ ;  /* 0x000000ff00047c82 */ /* 0x000fe20008000000 */
[----:B------:R-:W-:-:S03]  /*00c0*/  IMAD.U32 R3, RZ, RZ, UR11 ;  /* 0x0000000bff037e24 */ /* 0x000fc6000f8e00ff */
[----:B--2---:R-:W-:-:S07]  /*00d0*/  IMAD.U32 R7, RZ, RZ, UR5 ;  /* 0x00000005ff077e24 */ /* 0x004fce000f8e00ff */
.L_x_0:
[----:B------:R-:W-:Y:S02]  /*00e0*/  IMAD.MOV.U32 R2, RZ, RZ, R12 ;  /* 0x000000ffff027224 */ /* 0x000fe400078e000c */
[----:B------:R-:W-:-:S03]  /*00f0*/  IMAD.MOV.U32 R6, RZ, RZ, R0 ;  /* 0x000000ffff067224 */ /* 0x000fc600078e0000 */
[----:B------:R-:W2:Y:S04]  /*0100*/  LDG.E.64 R8, desc[UR8][R2.64+-0x40] ;  /* 0xffffc00802087981 */ /* 0x000ea8000c1e1b00 */
[----:B------:R-:W2:Y:S04]  /*0110*/  LDG.E.64 R26, desc[UR8][R6.64+-0x40] ;  /* 0xffffc008061a7981 */ /* 0x000ea8000c1e1b00 */
[----:B------:R-:W3:Y:S04]  /*0120*/  LDG.E.64 R10, desc[UR8][R2.64+-0x38] ;  /* 0xffffc808020a7981 */ /* 0x000ee8000c1e1b00 */
[----:B------:R-:W3:Y:S04]  /*0130*/  LDG.E.64 R12, desc[UR8][R6.64+-0x38] ;  /* 0xffffc808060c7981 */ /* 0x000ee8000c1e1b00 */
[----:B------:R-:W4:Y:S04]  /*0140*/  LDG.E.64 R14, desc[UR8][R2.64+-0x30] ;  /* 0xffffd008020e7981 */ /* 0x000f28000c1e1b00 */
[----:B------:R-:W4:Y:S04]  /*0150*/  LDG.E.64 R16, desc[UR8][R6.64+-0x30] ;  /* 0xffffd00806107981 */ /* 0x000f28000c1e1b00 */
[----:B------:R-:W5:Y:S04]  /*0160*/  LDG.E.64 R22, desc[UR8][R2.64+-0x28] ;  /* 0xffffd80802167981 */ /* 0x000f68000c1e1b00 */
[----:B------:R-:W5:Y:S04]  /*0170*/  LDG.E.64 R24, desc[UR8][R6.64+-0x28] ;  /* 0xffffd80806187981 */ /* 0x000f68000c1e1b00 */
[----:B------:R-:W5:Y:S04]  /*0180*/  LDG.E.64 R18, desc[UR8][R2.64+-0x20] ;  /* 0xffffe00802127981 */ /* 0x000f68000c1e1b00 */
[----:B------:R-:W5:Y:S01]  /*0190*/  LDG.E.64 R20, desc[UR8][R6.64+-0x20] ;  /* 0xffffe00806147981 */ /* 0x000f62000c1e1b00 */
[----:B--2---:R-:W-:-:S03]  /*01a0*/  DFMA R26, R8, R26, R4 ;  /* 0x0000001a081a722b */ /* 0x004fc60000000004 */
[----:B------:R-:W2:Y:S04]  /*01b0*/  LDG.E.64 R4, desc[UR8][R2.64+-0x18] ;  /* 0xffffe80802047981 */ /* 0x000ea8000c1e1b00 */
[----:B------:R-:W2:Y:S01]  /*01c0*/  LDG.E.64 R8, desc[UR8][R6.64+-0x18] ;  /* 0xffffe80806087981 */ /* 0x000ea2000c1e1b00 */
[----:B---3--:R-:W-:-:S03]  /*01d0*/  DFMA R26, R10, R12, R26 ;  /* 0x0000000c0a1a722b */ /* 0x008fc6000000001a */
[----:B------:R-:W3:Y:S04]  /*01e0*/  LDG.E.64 R10, desc[UR8][R2.64+-0x10] ;  /* 0xfffff008020a7981 */ /* 0x000ee8000c1e1b00 */
[----:B------:R-:W3:Y:S01]  /*01f0*/  LDG.E.64 R12, desc[UR8][R6.64+-0x10] ;  /* 0xfffff008060c7981 */ /* 0x000ee2000c1e1b00 */
[----:B----4-:R-:W-:-:S03]  /*0200*/  DFMA R26, R14, R16, R26 ;  /* 0x000000100e1a722b */ /* 0x010fc6000000001a */
[----:B------:R-:W4:Y:S04]  /*0210*/  LDG.E.64 R14, desc[UR8][R2.64+-0x8] ;  /* 0xfffff808020e7981 */ /* 0x000f28000c1e1b00 */
[----:B------:R-:W4:Y:S01]  /*0220*/  LDG.E.64 R16, desc[UR8][R6.64+-0x8] ;  /* 0xfffff80806107981 */ /* 0x000f22000c1e1b00 */
[----:B-----5:R-:W-:-:S03]  /*0230*/  DFMA R26, R22, R24, R26 ;  /* 0x00000018161a722b */ /* 0x020fc6000000001a */
[----:B------:R-:W5:Y:S04]  /*0240*/  LDG.E.64 R24, desc[UR8][R2.64] ;  /* 0x0000000802187981 */ /* 0x000f68000c1e1b00 */
[----:B------:R-:W5:Y:S01]  /*0250*/  LDG.E.64 R22, desc[UR8][R6.64] ;  /* 0x0000000806167981 */ /* 0x000f62000c1e1b00 */
[----:B------:R-:W-:-:S03]  /*0260*/  DFMA R26, R18, R20, R26 ;  /* 0x00000014121a722b */ /* 0x000fc6000000001a */
        /* <DEDUP_REMOVED lines=18> */
[----:B------:R0:W2:Y:S04]  /*0390*/  LDG.E.64 R8, desc[UR8][R2.64+0x38] ;  /* 0x0000380802087981 */ /* 0x0000a8000c1e1b00 */
[----:B------:R1:W2:Y:S01]  /*03a0*/  LDG.E.64 R4, desc[UR8][R6.64+0x38] ;  /* 0x0000380806047981 */ /* 0x0002a2000c1e1b00 */
[----:B------:R-:W-:Y:S01]  /*03b0*/  UIADD3 UR4, UPT, UPT, UR4, 0x10, URZ ;  /* 0x0000001004047890 */ /* 0x000fe2000fffe0ff */
[----:B---3--:R-:W-:Y:S01]  /*03c0*/  DFMA R10, R10, R12, R26 ;  /* 0x0000000c0a0a722b */ /* 0x008fe2000000001a */
[----:B------:R-:W-:Y:S02]  /*03d0*/  IADD3 R0, P1, PT, R6, 0x80, RZ ;  /* 0x0000008006007810 */ /* 0x000fe40007f3e0ff */
[----:B------:R-:W-:Y:S01]  /*03e0*/  UISETP.NE.AND UP0, UPT, UR4, 0xfa0, UPT ;  /* 0x00000fa00400788c */ /* 0x000fe2000bf05270 */
[----:B------:R-:W-:-:S04]  /*03f0*/  IADD3 R12, P0, PT, R2, 0x80, RZ ;  /* 0x00000080020c7810 */ /* 0x000fc80007f1e0ff */
[----:B----4-:R-:W-:Y:S01]  /*0400*/  DFMA R10, R14, R16, R10 ;  /* 0x000000100e0a722b */ /* 0x010fe2000000000a */
[----:B0-----:R-:W-:Y:S02]  /*0410*/  IMAD.X R3, RZ, RZ, R3, P0 ;  /* 0x000000ffff037224 */ /* 0x001fe400000e0603 */
[----:B-1----:R-:W-:-:S05]  /*0420*/  IMAD.X R7, RZ, RZ, R7, P1 ;  /* 0x000000ffff077224 */ /* 0x002fca00008e0607 */
[----:B-----5:R-:W-:-:S08]  /*0430*/  DFMA R10, R22, R24, R10 ;  /* 0x00000018160a722b */ /* 0x020fd0000000000a */
[----:B------:R-:W-:-:S08]  /*0440*/  DFMA R10, R18, R20, R10 ;  /* 0x00000014120a722b */ /* 0x000fd0000000000a */
[----:B--2---:R-:W-:Y:S01]  /*0450*/  DFMA R4, R8, R4, R10 ;  /* 0x000000040804722b */ /* 0x004fe2000000000a */
[----:B------:R-:W-:Y:S10]  /*0460*/  BRA.U UP0, `(.L_x_0) ;  /* 0xfffffffd001c7547 */ /* 0x000ff4000b83ffff */
[----:B------:R-:W-:Y:S01]  /*0470*/  UIADD3 UR4, UP0, UPT, UR6, 0x80, URZ ;  /* 0x0000008006047890 */ /* 0x000fe2000ff1e0ff */
[----:B------:R-:W-:-:S03]  /*0480*/  CS2R R18, SRZ ;  /* 0x0000000000127805 */ /* 0x000fc6000001ff00 */
[----:B------:R-:W-:Y:S02]  /*0490*/  UIADD3.X UR5, UPT, UPT, URZ, UR7, URZ, UP0, !UPT ;  /* 0x00000007ff057290 */ /* 0x000fe400087fe4ff */
[----:B------:R-:W-:Y:S01]  /*04a0*/  IMAD.U32 R2, RZ, RZ, UR4 ;  /* 0x00000004ff027e24 */ /* 0x000fe2000f8e00ff */
[----:B------:R-:W-:-:S03]  /*04b0*/  UMOV UR4, URZ ;  /* 0x000000ff00047c82 */ /* 0x000fc60008000000 */
[----:B------:R-:W-:-:S07]  /*04c0*/  IMAD.U32 R3, RZ, RZ, UR5 ;  /* 0x00000005ff037e24 */ /* 0x000fce000f8e00ff */
.L_x_1:
[----:B------:R-:W2:Y:S04]  /*04d0*/  LDG.E.64 R24, desc[UR8][R2.64+-0x80] ;  /* 0xffff800802187981 */ /* 0x000ea8000c1e1b00 */
[----:B------:R-:W3:Y:S04]  /*04e0*/  LDG.E.64 R22, desc[UR8][R2.64+-0x78] ;  /* 0xffff880802167981 */ /* 0x000ee8000c1e1b00 */
[----:B------:R-:W4:Y:S04]  /*04f0*/  LDG.E.64 R26, desc[UR8][R2.64+-0x70] ;  /* 0xffff9008021a7981 */ /* 0x000f28000c1e1b00 */
[----:B------:R-:W5:Y:S04]  /*0500*/  LDG.E.64 R6, desc[UR8][R2.64+-0x68] ;  /* 0xffff980802067981 */ /* 0x000f68000c1e1b00 */
[----:B------:R-:W5:Y:S04]  /*0510*/  LDG.E.64 R16, desc[UR8][R2.64+-0x60] ;  /* 0xffffa00802107981 */ /* 0x000f68000c1e1b00 */
[----:B------:R-:W5:Y:S04]  /*0520*/  LDG.E.64 R14, desc[UR8][R2.64+-0x58] ;  /* 0xffffa808020e7981 */ /* 0x000f68000c1e1b00 */
[----:B------:R-:W5:Y:S04]  /*0530*/  LDG.E.64 R12, desc[UR8][R2.64+-0x50] ;  /* 0xffffb008020c7981 */ /* 0x000f68000c1e1b00 */
[----:B------:R-:W5:Y:S04]  /*0540*/  LDG.E.64 R10, desc[UR8][R2.64+-0x48] ;  /* 0xffffb808020a7981 */ /* 0x000f68000c1e1b00 */
[----:B------:R-:W5:Y:S04]  /*0550*/  LDG.E.64 R8, desc[UR8][R2.64+-0x40] ;  /* 0xffffc00802087981 */ /* 0x000f68000c1e1b00 */
[----:B------:R-:W5:Y:S01]  /*0560*/  LDG.E.64 R20, desc[UR8][R2.64+-0x38] ;  /* 0xffffc80802147981 */ /* 0x000f62000c1e1b00 */
[----:B--2---:R-:W-:-:S03]  /*0570*/  DFMA R18, R24, R24, R18 ;  /* 0x000000181812722b */ /* 0x004fc60000000012 */
[----:B------:R-:W2:Y:S05]  /*0580*/  LDG.E.64 R24, desc[UR8][R2.64+-0x30] ;  /* 0xffffd00802187981 */ /* 0x000eaa000c1e1b00 */
[----:B---3--:R-:W-:Y:S01]  /*0590*/  DFMA R18, R22, R22, R18 ;  /* 0x000000161612722b */ /* 0x008fe20000000012 */
[----:B------:R-:W3:Y:S07]  /*05a0*/  LDG.E.64 R22, desc[UR8][R2.64+-0x28] ;  /* 0xffffd80802167981 */ /* 0x000eee000c1e1b00 */
[----:B----4-:R-:W-:-:S02]  /*05b0*/  DFMA R26, R26, R26, R18 ;  /* 0x0000001a1a1a722b */ /* 0x010fc40000000012 */
[----:B------:R-:W4:Y:S06]  /*05c0*/  LDG.E.64 R18, desc[UR8][R2.64+-0x20] ;  /* 0xffffe00802127981 */ /* 0x000f2c000c1e1b00 */
[----:B-----5:R-:W-:Y:S01]  /*05d0*/  DFMA R26, R6, R6, R26 ;  /* 0x00000006061a722b */ /* 0x020fe2000000001a */
[----:B------:R-:W5:Y:S07]  /*05e0*/  LDG.E.64 R6, desc[UR8][R2.64+-0x18] ;  /* 0xffffe80802067981 */ /* 0x000f6e000c1e1b00 */
[----:B------:R-:W-:Y:S01]  /*05f0*/  DFMA R26, R16, R16, R26 ;  /* 0x00000010101a722b */ /* 0x000fe2000000001a */
        /* <DEDUP_REMOVED lines=11> */
[----:B--2---:R-:W-:Y:S01]  /*06b0*/  DFMA R26, R24, R24, R26 ;  /* 0x00000018181a722b */ /* 0x004fe2000000001a */
[----:B------:R-:W2:Y:S07]  /*06c0*/  LDG.E.64 R24, desc[UR8][R2.64+0x20] ;  /* 0x0000200802187981 */ /* 0x000eae000c1e1b00 */
[----:B---3--:R-:W-:Y:S01]  /*06d0*/  DFMA R26, R22, R22, R26 ;  /* 0x00000016161a722b */ /* 0x008fe2000000001a */
[----:B------:R-:W3:Y:S07]  /*06e0*/  LDG.E.64 R22, desc[UR8][R2.64+0x28] ;  /* 0x0000280802167981 */ /* 0x000eee000c1e1b00 */
[----:B----4-:R-:W-:Y:S01]  /*06f0*/  DFMA R26, R18, R18, R26 ;  /* 0x00000012121a722b */ /* 0x010fe2000000001a */
[----:B------:R-:W4:Y:S07]  /*0700*/  LDG.E.64 R18, desc[UR8][R2.64+0x30] ;  /* 0x0000300802127981 */ /* 0x000f2e000c1e1b00 */
        /* <DEDUP_REMOVED lines=17> */
[----:B------:R0:W3:Y:S01]  /*0820*/  LDG.E.64 R22, desc[UR8][R2.64+0x78] ;  /* 0x0000780802167981 */ /* 0x0000e2000c1e1b00 */
[----:B------:R-:W-:-:S04]  /*0830*/  UIADD3 UR4, UPT, UPT, UR4, 0x20, URZ ;  /* 0x0000002004047890 */ /* 0x000fc8000fffe0ff */
[----:B------:R-:W-:Y:S02]  /*0840*/  UISETP.NE.AND UP0, UPT, UR4, 0xfa0, UPT ;  /* 0x00000fa00400788c */ /* 0x000fe4000bf05270 */
[----:B----4-:R-:W-:Y:S01]  /*0850*/  DFMA R26, R18, R18, R26 ;  /* 0x00000012121a722b */ /* 0x010fe2000000001a */
[----:B0-----:R-:W-:-:S07]  /*0860*/  IADD3 R2, P0, PT, R2, 0x100, RZ ;  /* 0x0000010002027810 */ /* 0x001fce0007f1e0ff */
[----:B-----5:R-:W-:Y:S01]  /*0870*/  DFMA R26, R6, R6, R26 ;  /* 0x00000006061a722b */ /* 0x020fe2000000001a */
[----:B------:R-:W-:-:S07]  /*0880*/  IMAD.X R3, RZ, RZ, R3, P0 ;  /* 0x000000ffff037224 */ /* 0x000fce00000e0603 */
[----:B------:R-:W-:-:S08]  /*0890*/  DFMA R26, R16, R16, R26 ;  /* 0x00000010101a722b */ /* 0x000fd0000000001a */
[----:B------:R-:W-:-:S08]  /*08a0*/  DFMA R26, R14, R14, R26 ;  /* 0x0000000e0e1a722b */ /* 0x000fd0000000001a */
[----:B------:R-:W-:-:S08]  /*08b0*/  DFMA R26, R12, R12, R26 ;  /* 0x0000000c0c1a722b */ /* 0x000fd0000000001a */
[----:B------:R-:W-:-:S08]  /*08c0*/  DFMA R26, R10, R10, R26 ;  /* 0x0000000a0a1a722b */ /* 0x000fd0000000001a */
[----:B------:R-:W-:-:S08]  /*08d0*/  DFMA R26, R8, R8, R26 ;  /* 0x00000008081a722b */ /* 0x000fd0000000001a */
[----:B------:R-:W-:-:S08]  /*08e0*/  DFMA R26, R20, R20, R26 ;  /* 0x00000014141a722b */ /* 0x000fd0000000001a */
[----:B--2---:R-:W-:-:S08]  /*08f0*/  DFMA R26, R24, R24, R26 ;  /* 0x00000018181a722b */ /* 0x004fd0000000001a */
[----:B---3--:R-:W-:Y:S01]  /*0900*/  DFMA R18, R22, R22, R26 ;  /* 0x000000161612722b */ /* 0x008fe2000000001a */
[----:B------:R-:W-:Y:S10]  /*0910*/  BRA.U UP0, `(.L_x_1) ;  /* 0xfffffff900ec7547 */ /* 0x000ff4000b83ffff */
[----:B------:R-:W0:Y:S01]  /*0920*/  MUFU.RCP64H R3, R19 ;  /* 0x0000001300037308 */ /* 0x000e220000001800 */
[----:B------:R-:W-:Y:S01]  /*0930*/  IMAD.MOV.U32 R2, RZ, RZ, 0x1 ;  /* 0x00000001ff027424 */ /* 0x000fe200078e00ff */
[----:B------:R-:W-:Y:S01]  /*0940*/  FSETP.GEU.AND P2, PT, |R5|, 6.5827683646048100446e-37, PT ;  /* 0x036000000500780b */ /* 0x000fe20003f4e200 */
[----:B------:R-:W-:-:S04]  /*0950*/  DSETP.NEU.AND P1, PT, R18, RZ, PT ;  /* 0x000000ff1200722a */ /* 0x000fc80003f2d000 */
[----:B0-----:R-:W-:-:S08]  /*0960*/  DFMA R6, -R18, R2, 1 ;  /* 0x3ff000001206742b */ /* 0x001fd00000000102 */
[----:B------:R-:W-:-:S08]  /*0970*/  DFMA R6, R6, R6, R6 ;  /* 0x000000060606722b */ /* 0x000fd00000000006 */
[----:B------:R-:W-:-:S08]  /*0980*/  DFMA R6, R2, R6, R2 ;  /* 0x000000060206722b */ /* 0x000fd00000000002 */
[----:B------:R-:W-:-:S08]  /*0990*/  DFMA R2, -R18, R6, 1 ;  /* 0x3ff000001202742b */ /* 0x000fd00000000106 */
[----:B------:R-:W-:-:S08]  /*09a0*/  DFMA R2, R6, R2, R6 ;  /* 0x000000020602722b */ /* 0x000fd00000000006 */
[----:B------:R-:W-:-:S08]  /*09b0*/  DMUL R6, R4, R2 ;  /* 0x0000000204067228 */ /* 0x000fd00000000000 */
[----:B------:R-:W-:-:S08]  /*09c0*/  DFMA R8, -R18, R6, R4 ;  /* 0x000000061208722b */ /* 0x000fd00000000104 */
[----:B------:R-:W-:-:S10]  /*09d0*/  DFMA R2, R2, R8, R6 ;  /* 0x000000080202722b */ /* 0x000fd40000000006 */
[----:B------:R-:W-:-:S05]  /*09e0*/  FFMA R0, RZ, R19, R3 ;  /* 0x00000013ff007223 */ /* 0x000fca0000000003 */
[----:B------:R-:W-:-:S13]  /*09f0*/  FSETP.GT.AND P0, PT, |R0|, 1.469367938527859385e-39, PT ;  /* 0x001000000000780b */ /* 0x000fda0003f04200 */
[----:B------:R-:W-:Y:S05]  /*0a00*/  @P0 BRA P2, `(.L_x_2) ;  /* 0x0000000000100947 */ /* 0x000fea0001000000 */
[----:B------:R-:W-:-:S07]  /*0a10*/  MOV R0, 0xa30 ;  /* 0x00000a3000007802 */ /* 0x000fce0000000f00 */
[----:B------:R-:W-:Y:S05]  /*0a20*/  CALL.REL.NOINC `($__internal_0_$__cuda_sm20_div_rn_f64_full) ;  /* 0x0000000000947944 */ /* 0x000fea0003c00000 */
[----:B------:R-:W-:Y:S02]  /*0a30*/  IMAD.MOV.U32 R2, RZ, RZ, R12 ;  /* 0x000000ffff027224 */ /* 0x000fe400078e000c */
[----:B------:R-:W-:-:S07]  /*0a40*/  IMAD.MOV.U32 R3, RZ, RZ, R13 ;  /* 0x000000ffff037224 */ /* 0x000fce00078e000d */
.L_x_2:
[----:B------:R-:W0:Y:S01]  /*0a50*/  LDC.64 R4, c[0x0][0x3d8] ;  /* 0x0000f600ff047b82 */ /* 0x000e220000000a00 */
[----:B------:R-:W1:Y:S01]  /*0a60*/  S2R R15, SR_TID.X ;  /* 0x00000000000f7919 */ /* 0x000e620000002100 */
[----:B------:R-:W-:Y:S02]  /*0a70*/  FSEL R18, R2, RZ, P1 ;  /* 0x000000ff02127208 */ /* 0x000fe40000800000 */
[----:B------:R-:W-:-:S04]  /*0a80*/  FSEL R19, R3, RZ, P1 ;  /* 0x000000ff03137208 */ /* 0x000fc80000800000 */
[----:B------:R-:W1:Y:S08]  /*0a90*/  S2UR UR4, SR_CTAID.X ;  /* 0x00000000000479c3 */ /* 0x000e700000002500 */
[----:B------:R-:W1:Y:S08]  /*0aa0*/  LDC R0, c[0x0][0x360] ;  /* 0x0000d800ff007b82 */ /* 0x000e700000000800 */
[----:B------:R-:W2:Y:S01]  /*0ab0*/  LDC.64 R12, c[0x0][0x3b8] ;  /* 0x0000ee00ff0c7b82 */ /* 0x000ea20000000a00 */
[----:B0-----:R0:W-:Y:S07]  /*0ac0*/  STG.E.64 desc[UR8][R4.64], R18 ;  /* 0x0000001204007986 */ /* 0x0011ee000c101b08 */
[----:B------:R-:W3:Y:S08]  /*0ad0*/  LDC.64 R10, c[0x0][0x3a8] ;  /* 0x0000ea00ff0a7b82 */ /* 0x000ef00000000a00 */
[----:B------:R-:W4:Y:S08]  /*0ae0*/  LDC.64 R8, c[0x0][0x3d0] ;  /* 0x0000f400ff087b82 */ /* 0x000f300000000a00 */
[----:B------:R-:W-:Y:S01]  /*0af0*/  BAR.SYNC.DEFER_BLOCKING 0x0 ;  /* 0x0000000000007b1d */ /* 0x000fe20000010000 */
[----:B-1----:R-:W-:-:S07]  /*0b00*/  IMAD R0, R0, UR4, R15 ;  /* 0x0000000400007c24 */ /* 0x002fce000f8e020f */
[----:B------:R-:W1:Y:S01]  /*0b10*/  LDC.64 R6, c[0x0][0x380] ;  /* 0x0000e000ff067b82 */ /* 0x000e620000000a00 */
[----:B--2---:R-:W-:-:S04]  /*0b20*/  IMAD.WIDE R2, R0, 0x8, R12 ;  /* 0x0000000800027825 */ /* 0x004fc800078e020c */
[----:B---3--:R-:W-:-:S03]  /*0b30*/  IMAD.WIDE R10, R0, 0x8, R10 ;  /* 0x00000008000a7825 */ /* 0x008fc600078e020a */
[----:B------:R-:W2:Y:S01]  /*0b40*/  LDC.64 R20, c[0x0][0x3c0] ;  /* 0x0000f000ff147b82 */ /* 0x000ea20000000a00 */
[----:B------:R-:W3:Y:S04]  /*0b50*/  LDG.E.64 R12, desc[UR8][R4.64] ;  /* 0x00000008040c7981 */ /* 0x000ee8000c1e1b00 */
[----:B------:R-:W3:Y:S04]  /*0b60*/  LDG.E.64 R14, desc[UR8][R2.64] ;  /* 0x00000008020e7981 */ /* 0x000ee8000c1e1b00 */
[----:B------:R-:W5:Y:S01]  /*0b70*/  LDG.E.64 R10, desc[UR8][R10.64] ;  /* 0x000000080a0a7981 */ /* 0x000f62000c1e1b00 */
[----:B-1----:R-:W-:-:S03]  /*0b80*/  IMAD.WIDE R6, R0, 0x8, R6 ;  /* 0x0000000800067825 */ /* 0x002fc600078e0206 */
[----:B----4-:R-:W5:Y:S04]  /*0b90*/  LDG.E.64 R8, desc[UR8][R8.64] ;  /* 0x0000000808087981 */ /* 0x010f68000c1e1b00 */
[----:B------:R-:W4:Y:S01]  /*0ba0*/  LDG.E.64 R16, desc[UR8][R6.64] ;  /* 0x0000000806107981 */ /* 0x000f22000c1e1b00 */
[----:B---3--:R-:W-:Y:S01]  /*0bb0*/  DMUL R12, R12, R14 ;  /* 0x0000000e0c0c7228 */ /* 0x008fe20000000000 */
[----:B--2---:R-:W-:-:S07]  /*0bc0*/  IMAD.WIDE R14, R0, 0x8, R20 ;  /* 0x00000008000e7825 */ /* 0x004fce00078e0214 */
[----:B-----5:R-:W-:Y:S01]  /*0bd0*/  DFMA R12, R8, R10, R12 ;  /* 0x0000000a080c722b */ /* 0x020fe2000000000c */
[----:B------:R-:W1:Y:S07]  /*0be0*/  LDC.64 R10, c[0x0][0x3a0] ;  /* 0x0000e800ff0a7b82 */ /* 0x000e6e0000000a00 */
[----:B----4-:R-:W-:-:S07]  /*0bf0*/  DADD R12, R12, R16 ;  /* 0x000000000c0c7229 */ /* 0x010fce0000000010 */
[----:B------:R-:W-:Y:S04]  /*0c00*/  STG.E.64 desc[UR8][R6.64], R12 ;  /* 0x0000000c06007986 */ /* 0x000fe8000c101b08 */
[----:B------:R-:W2:Y:S04]  /*0c10*/  LDG.E.64 R2, desc[UR8][R2.64] ;  /* 0x0000000802027981 */ /* 0x000ea8000c1e1b00 */
[----:B0-----:R-:W2:Y:S04]  /*0c20*/  LDG.E.64 R4, desc[UR8][R4.64] ;  /* 0x0000000804047981 */ /* 0x001ea8000c1e1b00 */
[----:B------:R-:W2:Y:S01]  /*0c30*/  LDG.E.64 R14, desc[UR8][R14.64] ;  /* 0x000000080e0e7981 */ /* 0x000ea2000c1e1b00 */
[----:B-1----:R-:W-:Y:S01]  /*0c40*/  IMAD.WIDE R10, R0, 0x8, R10 ;  /* 0x00000008000a7825 */ /* 0x002fe200078e020a */
[----:B--2---:R-:W-:-:S07]  /*0c50*/  DFMA R8, -R4, R14, R2 ;  /* 0x0000000e0408722b */ /* 0x004fce0000000102 */
[----:B------:R-:W-:Y:S01]  /*0c60*/  STG.E.64 desc[UR8][R10.64], R8 ;  /* 0x000000080a007986 */ /* 0x000fe2000c101b08 */
[----:B------:R-:W-:Y:S05]  /*0c70*/  EXIT ;  /* 0x000000000000794d */ /* 0x000fea0003800000 */
        .weak           $__internal_0_$__cuda_sm20_div_rn_f64_full
        .type           $__internal_0_$__cuda_sm20_div_rn_f64_full,@function
        .size           $__internal_0_$__cuda_sm20_div_rn_f64_full,(.L_x_31 - $__internal_0_$__cuda_sm20_div_rn_f64_full)
$__internal_0_$__cuda_sm20_div_rn_f64_full:
[C---:B------:R-:W-:Y:S01]  /*0c80*/  FSETP.GEU.AND P0, PT, |R19|.reuse, 1.469367938527859385e-39, PT ;  /* 0x001000001300780b */ /* 0x040fe20003f0e200 */
[--C-:B------:R-:W-:Y:S01]  /*0c90*/  IMAD.MOV.U32 R6, RZ, RZ, R18.reuse ;  /* 0x000000ffff067224 */ /* 0x100fe200078e0012 */
[----:B------:R-:W-:Y:S01]  /*0ca0*/  LOP3.LUT R2, R19, 0x800fffff, RZ, 0xc0, !PT ;  /* 0x800fffff13027812 */ /* 0x000fe200078ec0ff */
[----:B------:R-:W-:Y:S01]  /*0cb0*/  IMAD.MOV.U32 R7, RZ, RZ, R19 ;  /* 0x000000ffff077224 */ /* 0x000fe200078e0013 */
[----:B------:R-:W-:Y:S01]  /*0cc0*/  LOP3.LUT R12, R5, 0x7ff00000, RZ, 0xc0, !PT ;  /* 0x7ff00000050c7812 */ /* 0x000fe200078ec0ff */
[----:B------:R-:W-:Y:S01]  /*0cd0*/  IMAD.MOV.U32 R8, RZ, RZ, 0x1 ;  /* 0x00000001ff087424 */ /* 0x000fe200078e00ff */
[----:B------:R-:W-:Y:S01]  /*0ce0*/  LOP3.LUT R3, R2, 0x3ff00000, RZ, 0xfc, !PT ;  /* 0x3ff0000002037812 */ /* 0x000fe200078efcff */
[----:B------:R-:W-:Y:S01]  /*0cf0*/  IMAD.MOV.U32 R2, RZ, RZ, R18 ;  /* 0x000000ffff027224 */ /* 0x000fe200078e0012 */
[----:B------:R-:W-:Y:S01]  /*0d00*/  LOP3.LUT R18, R19, 0x7ff00000, RZ, 0xc0, !PT ;  /* 0x7ff0000013127812 */ /* 0x000fe200078ec0ff */
[----:B------:R-:W-:Y:S02]  /*0d10*/  IMAD.MOV.U32 R13, RZ, RZ, 0x1ca00000 ;  /* 0x1ca00000ff0d7424 */ /* 0x000fe400078e00ff */
[----:B------:R-:W-:Y:S01]  /*0d20*/  IMAD.MOV.U32 R19, RZ, RZ, R12 ;  /* 0x000000ffff137224 */ /* 0x000fe200078e000c */
[----:B------:R-:W-:Y:S01]  /*0d30*/  ISETP.GE.U32.AND P2, PT, R12, R18, PT ;  /* 0x000000120c00720c */ /* 0x000fe20003f46070 */
[----:B------:R-:W-:-:S06]  /*0d40*/  @!P0 DMUL R2, R6, 8.98846567431157953865e+307 ;  /* 0x7fe0000006028828 */ /* 0x000fcc0000000000 */
[----:B------:R-:W0:Y:S02]  /*0d50*/  MUFU.RCP64H R9, R3 ;  /* 0x0000000300097308 */ /* 0x000e240000001800 */
[----:B0-----:R-:W-:-:S08]  /*0d60*/  DFMA R10, R8, -R2, 1 ;  /* 0x3ff00000080a742b */ /* 0x001fd00000000802 */
[----:B------:R-:W-:-:S08]  /*0d70*/  DFMA R10, R10, R10, R10 ;  /* 0x0000000a0a0a722b */ /* 0x000fd0000000000a */
[----:B------:R-:W-:Y:S01]  /*0d80*/  DFMA R10, R8, R10, R8 ;  /* 0x0000000a080a722b */ /* 0x000fe20000000008 */
[----:B------:R-:W-:Y:S01]  /*0d90*/  SEL R9, R13, 0x63400000, !P2 ;  /* 0x634000000d097807 */ /* 0x000fe20005000000 */
[----:B------:R-:W-:Y:S01]  /*0da0*/  IMAD.MOV.U32 R8, RZ, RZ, R4 ;  /* 0x000000ffff087224 */ /* 0x000fe200078e0004 */
[----:B------:R-:W-:Y:S02]  /*0db0*/  FSETP.GEU.AND P2, PT, |R5|, 1.469367938527859385e-39, PT ;  /* 0x001000000500780b */ /* 0x000fe40003f4e200 */
[----:B------:R-:W-:-:S03]  /*0dc0*/  LOP3.LUT R9, R9, 0x800fffff, R5, 0xf8, !PT ;  /* 0x800fffff09097812 */ /* 0x000fc600078ef805 */
[----:B------:R-:W-:-:S08]  /*0dd0*/  DFMA R14, R10, -R2, 1 ;  /* 0x3ff000000a0e742b */ /* 0x000fd00000000802 */
[----:B------:R-:W-:Y:S01]  /*0de0*/  DFMA R10, R10, R14, R10 ;  /* 0x0000000e0a0a722b */ /* 0x000fe2000000000a */
[----:B------:R-:W-:Y:S10]  /*0df0*/  @P2 BRA `(.L_x_3) ;  /* 0x0000000000202947 */ /* 0x000ff40003800000 */
[----:B------:R-:W-:Y:S01]  /*0e00*/  LOP3.LUT R15, R7, 0x7ff00000, RZ, 0xc0, !PT ;  /* 0x7ff00000070f7812 */ /* 0x000fe200078ec0ff */
[----:B------:R-:W-:-:S03]  /*0e10*/  IMAD.MOV.U32 R14, RZ, RZ, RZ ;  /* 0x000000ffff0e7224 */ /* 0x000fc600078e00ff */
[----:B------:R-:W-:-:S04]  /*0e20*/  ISETP.GE.U32.AND P2, PT, R12, R15, PT ;  /* 0x0000000f0c00720c */ /* 0x000fc80003f46070 */
[----:B------:R-:W-:-:S04]  /*0e30*/  SEL R15, R13, 0x63400000, !P2 ;  /* 0x634000000d0f7807 */ /* 0x000fc80005000000 */
[----:B------:R-:W-:-:S04]  /*0e40*/  LOP3.LUT R15, R15, 0x80000000, R5, 0xf8, !PT ;  /* 0x800000000f0f7812 */ /* 0x000fc800078ef805 */
[----:B------:R-:W-:-:S06]  /*0e50*/  LOP3.LUT R15, R15, 0x100000, RZ, 0xfc, !PT ;  /* 0x001000000f0f7812 */ /* 0x000fcc00078efcff */
[----:B------:R-:W-:-:S10]  /*0e60*/  DFMA R8, R8, 2, -R14 ;  /* 0x400000000808782b */ /* 0x000fd4000000080e */
[----:B------:R-:W-:-:S07]  /*0e70*/  LOP3.LUT R19, R9, 0x7ff00000, RZ, 0xc0, !PT ;  /* 0x7ff0000009137812 */ /* 0x000fce00078ec0ff */
.L_x_3:
[----:B------:R-:W-:Y:S01]  /*0e80*/  @!P0 LOP3.LUT R18, R3, 0x7ff00000, RZ, 0xc0, !PT ;  /* 0x7ff0000003128812 */ /* 0x000fe200078ec0ff */
[----:B------:R-:W-:Y:S01]  /*0e90*/  VIADD R20, R19, 0xffffffff ;  /* 0xffffffff13147836 */ /* 0x000fe20000000000 */
[----:B------:R-:W-:-:S03]  /*0ea0*/  DMUL R14, R10, R8 ;  /* 0x000000080a0e7228 */ /* 0x000fc60000000000 */
[----:B------:R-:W-:Y:S01]  /*0eb0*/  VIADD R21, R18, 0xffffffff ;  /* 0xffffffff12157836 */ /* 0x000fe20000000000 */
[----:B------:R-:W-:-:S04]  /*0ec0*/  ISETP.GT.U32.AND P0, PT, R20, 0x7feffffe, PT ;  /* 0x7feffffe1400780c */ /* 0x000fc80003f04070 */
[----:B------:R-:W-:Y:S01]  /*0ed0*/  ISETP.GT.U32.OR P0, PT, R21, 0x7feffffe, P0 ;  /* 0x7feffffe1500780c */ /* 0x000fe20000704470 */
[----:B------:R-:W-:-:S08]  /*0ee0*/  DFMA R16, R14, -R2, R8 ;  /* 0x800000020e10722b */ /* 0x000fd00000000008 */
[----:B------:R-:W-:-:S04]  /*0ef0*/  DFMA R10, R10, R16, R14 ;  /* 0x000000100a0a722b */ /* 0x000fc8000000000e */
[----:B------:R-:W-:Y:S07]  /*0f00*/  @P0 BRA `(.L_x_4) ;  /* 0x00000000006c0947 */ /* 0x000fee0003800000 */
[----:B------:R-:W-:-:S04]  /*0f10*/  LOP3.LUT R5, R7, 0x7ff00000, RZ, 0xc0, !PT ;  /* 0x7ff0000007057812 */ /* 0x000fc800078ec0ff */
[CC--:B------:R-:W-:Y:S02]  /*0f20*/  VIADDMNMX R4, R12.reuse, -R5.reuse, 0xb9600000, !PT ;  /* 0xb96000000c047446 */ /* 0x0c0fe40007800905 */
[----:B------:R-:W-:Y:S02]  /*0f30*/  ISETP.GE.U32.AND P0, PT, R12, R5, PT ;  /* 0x000000050c00720c */ /* 0x000fe40003f06070 */
[----:B------:R-:W-:Y:S02]  /*0f40*/  VIMNMX R4, PT, PT, R4, 0x46a00000, PT ;  /* 0x46a0000004047848 */ /* 0x000fe40003fe0100 */
[----:B------:R-:W-:-:S05]  /*0f50*/  SEL R13, R13, 0x63400000, !P0 ;  /* 0x634000000d0d7807 */ /* 0x000fca0004000000 */
[----:B------:R-:W-:Y:S02]  /*0f60*/  IMAD.IADD R14, R4, 0x1, -R13 ;  /* 0x00000001040e7824 */ /* 0x000fe400078e0a0d */
[----:B------:R-:W-:Y:S02]  /*0f70*/  IMAD.MOV.U32 R4, RZ, RZ, RZ ;  /* 0x000000ffff047224 */ /* 0x000fe400078e00ff */
[----:B------:R-:W-:-:S06]  /*0f80*/  VIADD R5, R14, 0x7fe00000 ;  /* 0x7fe000000e057836 */ /* 0x000fcc0000000000 */
[----:B------:R-:W-:-:S10]  /*0f90*/  DMUL R12, R10, R4 ;  /* 0x000000040a0c7228 */ /* 0x000fd40000000000 */
[----:B------:R-:W-:-:S13]  /*0fa0*/  FSETP.GTU.AND P0, PT, |R13|, 1.469367938527859385e-39, PT ;  /* 0x001000000d00780b */ /* 0x000fda0003f0c200 */
[----:B------:R-:W-:Y:S05]  /*0fb0*/  @P0 BRA `(.L_x_5) ;  /* 0x0000000000940947 */ /* 0x000fea0003800000 */
[----:B------:R-:W-:Y:S01]  /*0fc0*/  DFMA R2, R10, -R2, R8 ;  /* 0x800000020a02722b */ /* 0x000fe20000000008 */
[----:B------:R-:W-:-:S09]  /*0fd0*/  IMAD.MOV.U32 R4, RZ, RZ, RZ ;  /* 0x000000ffff047224 */ /* 0x000fd200078e00ff */
[C---:B------:R-:W-:Y:S02]  /*0fe0*/  FSETP.NEU.AND P0, PT, R3.reuse, RZ, PT ;  /* 0x000000ff0300720b */ /* 0x040fe40003f0d000 */
[----:B------:R-:W-:-:S04]  /*0ff0*/  LOP3.LUT R7, R3, 0x80000000, R7, 0x48, !PT ;  /* 0x8000000003077812 */ /* 0x000fc800078e4807 */
[----:B------:R-:W-:-:S07]  /*1000*/  LOP3.LUT R5, R7, R5, RZ, 0xfc, !PT ;  /* 0x0000000507057212 */ /* 0x000fce00078efcff */
[----:B------:R-:W-:Y:S05]  /*1010*/  @!P0 BRA `(.L_x_5) ;  /* 0x00000000007c8947 */ /* 0x000fea0003800000 */
[----:B------:R-:W-:Y:S01]  /*1020*/  IMAD.MOV R3, RZ, RZ, -R14 ;  /* 0x000000ffff037224 */ /* 0x000fe200078e0a0e */
[----:B------:R-:W-:Y:S01]  /*1030*/  DMUL.RP R4, R10, R4 ;  /* 0x000000040a047228 */ /* 0x000fe20000008000 */
[----:B------:R-:W-:-:S06]  /*1040*/  IMAD.MOV.U32 R2, RZ, RZ, RZ ;  /* 0x000000ffff027224 */ /* 0x000fcc00078e00ff */
[----:B------:R-:W-:-:S03]  /*1050*/  DFMA R2, R12, -R2, R10 ;  /* 0x800000020c02722b */ /* 0x000fc6000000000a */
[----:B------:R-:W-:-:S03]  /*1060*/  LOP3.LUT R7, R5, R7, RZ, 0x3c, !PT ;  /* 0x0000000705077212 */ /* 0x000fc600078e3cff */
[----:B------:R-:W-:-:S04]  /*1070*/  IADD3 R2, PT, PT, -R14, -0x43300000, RZ ;  /* 0xbcd000000e027810 */ /* 0x000fc80007ffe1ff */
[----:B------:R-:W-:-:S04]  /*1080*/  FSETP.NEU.AND P0, PT, |R3|, R2, PT ;  /* 0x000000020300720b */ /* 0x000fc80003f0d200 */
[----:B------:R-:W-:Y:S02]  /*1090*/  FSEL R12, R4, R12, !P0 ;  /* 0x0000000c040c7208 */ /* 0x000fe40004000000 */
[----:B------:R-:W-:Y:S01]  /*10a0*/  FSEL R13, R7, R13, !P0 ;  /* 0x0000000d070d7208 */ /* 0x000fe20004000000 */
[----:B------:R-:W-:Y:S06]  /*10b0*/  BRA `(.L_x_5) ;  /* 0x0000000000547947 */ /* 0x000fec0003800000 */
.L_x_4:
[----:B------:R-:W-:-:S14]  /*10c0*/  DSETP.NAN.AND P0, PT, R4, R4, PT ;  /* 0x000000040400722a */ /* 0x000fdc0003f08000 */
[----:B------:R-:W-:Y:S05]  /*10d0*/  @P0 BRA `(.L_x_6) ;  /* 0x0000000000440947 */ /* 0x000fea0003800000 */
[----:B------:R-:W-:-:S14]  /*10e0*/  DSETP.NAN.AND P0, PT, R6, R6, PT ;  /* 0x000000060600722a */ /* 0x000fdc0003f08000 */
[----:B------:R-:W-:Y:S05]  /*10f0*/  @P0 BRA `(.L_x_7) ;  /* 0x0000000000300947 */ /* 0x000fea0003800000 */
[----:B------:R-:W-:Y:S01]  /*1100*/  ISETP.NE.AND P0, PT, R19, R18, PT ;  /* 0x000000121300720c */ /* 0x000fe20003f05270 */
[----:B------:R-:W-:Y:S02]  /*1110*/  IMAD.MOV.U32 R12, RZ, RZ, 0x0 ;  /* 0x00000000ff0c7424 */ /* 0x000fe400078e00ff */
[----:B------:R-:W-:-:S10]  /*1120*/  IMAD.MOV.U32 R13, RZ, RZ, -0x80000 ;  /* 0xfff80000ff0d7424 */ /* 0x000fd400078e00ff */
[----:B------:R-:W-:Y:S05]  /*1130*/  @!P0 BRA `(.L_x_5) ;  /* 0x0000000000348947 */ /* 0x000fea0003800000 */
[----:B------:R-:W-:Y:S02]  /*1140*/  ISETP.NE.AND P0, PT, R19, 0x7ff00000, PT ;  /* 0x7ff000001300780c */ /* 0x000fe40003f05270 */
[----:B------:R-:W-:Y:S02]  /*1150*/  LOP3.LUT R13, R5, 0x80000000, R7, 0x48, !PT ;  /* 0x80000000050d7812 */ /* 0x000fe400078e4807 */
[----:B------:R-:W-:-:S13]  /*1160*/  ISETP.EQ.OR P0, PT, R18, RZ, !P0 ;  /* 0x000000ff1200720c */ /* 0x000fda0004702670 */
[----:B------:R-:W-:Y:S01]  /*1170*/  @P0 LOP3.LUT R2, R13, 0x7ff00000, RZ, 0xfc, !PT ;  /* 0x7ff000000d020812 */ /* 0x000fe200078efcff */
[----:B------:R-:W-:Y:S02]  /*1180*/  @!P0 IMAD.MOV.U32 R12, RZ, RZ, RZ ;  /* 0x000000ffff0c8224 */ /* 0x000fe400078e00ff */
[----:B------:R-:W-:Y:S02]  /*1190*/  @P0 IMAD.MOV.U32 R12, RZ, RZ, RZ ;  /* 0x000000ffff0c0224 */ /* 0x000fe400078e00ff */
[----:B------:R-:W-:Y:S01]  /*11a0*/  @P0 IMAD.MOV.U32 R13, RZ, RZ, R2 ;  /* 0x000000ffff0d0224 */ /* 0x000fe200078e0002 */
[----:B------:R-:W-:Y:S06]  /*11b0*/  BRA `(.L_x_5) ;  /* 0x0000000000147947 */ /* 0x000fec0003800000 */
.L_x_7:
[----:B------:R-:W-:Y:S01]  /*11c0*/  LOP3.LUT R13, R7, 0x80000, RZ, 0xfc, !PT ;  /* 0x00080000070d7812 */ /* 0x000fe200078efcff */
[----:B------:R-:W-:Y:S01]  /*11d0*/  IMAD.MOV.U32 R12, RZ, RZ, R6 ;  /* 0x000000ffff0c7224 */ /* 0x000fe200078e0006 */
[----:B------:R-:W-:Y:S06]  /*11e0*/  BRA `(.L_x_5) ;  /* 0x0000000000087947 */ /* 0x000fec0003800000 */
.L_x_6:
[----:B------:R-:W-:Y:S01]  /*11f0*/  LOP3.LUT R13, R5, 0x80000, RZ, 0xfc, !PT ;  /* 0x00080000050d7812 */ /* 0x000fe200078efcff */
[----:B------:R-:W-:-:S07]  /*1200*/  IMAD.MOV.U32 R12, RZ, RZ, R4 ;  /* 0x000000ffff0c7224 */ /* 0x000fce00078e0004 */
.L_x_5:
[----:B------:R-:W-:Y:S02]  /*1210*/  IMAD.MOV.U32 R2, RZ, RZ, R0 ;  /* 0x000000ffff027224 */ /* 0x000fe400078e0000 */
[----:B------:R-:W-:-:S04]  /*1220*/  IMAD.MOV.U32 R3, RZ, RZ, 0x0 ;  /* 0x00000000ff037424 */ /* 0x000fc800078e00ff */
[----:B------:R-:W-:Y:S05]  /*1230*/  RET.REL.NODEC R2 `(_Z5work3PdS_S_S_S_S_S_S_S_S_S_S_) ;  /* 0xffffffec02707950 */ /* 0x000fea0003c3ffff */
.L_x_8:
[----:B------:R-:W-:-:S00]  /*1240*/  BRA `(.L_x_8) ;  /* 0xfffffffc00fc7947 */ /* 0x000fc0000383ffff */
[----:B------:R-:W-:-:S00]  /*1250*/  NOP ;  /* 0x0000000000007918 */ /* 0x000fc00000000000 */
        /* <DEDUP_REMOVED lines=10> */
.L_x_31:


//--------------------- .text._Z9multiply2PdS_S_  --------------------------
	.section	.text._Z9multiply2PdS_S_,"ax",@progbits
	.align	128
        .global         _Z9multiply2PdS_S_
        .type           _Z9multiply2PdS_S_,@function
        .size           _Z9multiply2PdS_S_,(.L_x_35 - _Z9multiply2PdS_S_)
        .other          _Z9multiply2PdS_S_,@"STO_CUDA_ENTRY STV_DEFAULT"
_Z9multiply2PdS_S_:
.text._Z9multiply2PdS_S_:
[----:B------:R-:W-:Y:S01]  /*0000*/  LDC R1, c[0x0][0x37c] ;  /* 0x0000df00ff017b82 */ /* 0x000fe20000000800 */
[----:B------:R-:W0:Y:S01]  /*0010*/  S2R R0, SR_TID.X ;  /* 0x0000000000007919 */ /* 0x000e220000002100 */
[----:B------:R-:W1:Y:S01]  /*0020*/  LDCU.128 UR8, c[0x0][0x380] ;  /* 0x00007000ff0877ac */ /* 0x000e620008000c00 */
[----:B------:R-:W-:Y:S01]  /*0030*/  CS2R R26, SRZ ;  /* 0x00000000001a7805 */ /* 0x000fe2000001ff00 */
[----:B------:R-:W0:Y:S01]  /*0040*/  S2R R3, SR_CTAID.X ;  /* 0x0000000000037919 */ /* 0x000e220000002500 */
[----:B------:R-:W0:Y:S01]  /*0050*/  LDCU UR7, c[0x0][0x360] ;  /* 0x00006c00ff0777ac */ /* 0x000e220008000800 */
[----:B------:R-:W2:Y:S01]  /*0060*/  LDCU.64 UR12, c[0x0][0x358] ;  /* 0x00006b00ff0c77ac */ /* 0x000ea20008000a00 */
[----:B-1----:R-:W-:Y:S02]  /*0070*/  UIADD3 UR4, UP1, UPT, UR10, 0x40, URZ ;  /* 0x000000400a047890 */ /* 0x002fe4000ff3e0ff */
[----:B------:R-:W-:Y:S02]  /*0080*/  UIADD3 UR6, UP0, UPT, UR8, 0x40, URZ ;  /* 0x0000004008067890 */ /* 0x000fe4000ff1e0ff */
[----:B------:R-:W-:-:S02]  /*0090*/  UIADD3.X UR5, UPT, UPT, URZ, UR11, URZ, UP1, !UPT ;  /* 0x0000000bff057290 */ /* 0x000fc40008ffe4ff */
[----:B------:R-:W-:Y:S01]  /*00a0*/  MOV R8, UR4 ;  /* 0x0000000400087c02 */ /* 0x000fe20008000f00 */
[----:B------:R-:W-:-:S03]  /*00b0*/  UMOV UR4, URZ ;  /* 0x000000ff00047c82 */ /* 0x000fc60008000000 */
[----:B------:R-:W-:Y:S02]  /*00c0*/  IMAD.U32 R9, RZ, RZ, UR5 ;  /* 0x00000005ff097e24 */ /* 0x000fe4000f8e00ff */
[----:B0-----:R-:W-:Y:S01]  /*00d0*/  IMAD R0, R3, UR7, R0 ;  /* 0x0000000703007c24 */ /* 0x001fe2000f8e0200 */
[----:B------:R-:W-:-:S03]  /*00e0*/  UIADD3.X UR7, UPT, UPT, URZ, UR9, URZ, UP0, !UPT ;  /* 0x00000009ff077290 */ /* 0x000fc600087fe4ff */
[----:B--2---:R-:W-:-:S09]  /*00f0*/  IMAD R14, R0, 0xfa0, RZ ;  /* 0x00000fa0000e7824 */ /* 0x004fd200078e02ff */
.L_x_9:
[----:B------:R-:W-:Y:S01]  /*0100*/  MOV R4, UR6 ;  /* 0x0000000600047c02 */ /* 0x000fe20008000f00 */
[----:B------:R-:W-:Y:S01]  /*0110*/  IMAD.U32 R5, RZ, RZ, UR7 ;  /* 0x00000007ff057e24 */ /* 0x000fe2000f8e00ff */
[----:B------:R-:W-:Y:S01]  /*0120*/  MOV R2, R8 ;  /* 0x0000000800027202 */ /* 0x000fe20000000f00 */
[----:B------:R-:W-:Y:S02]  /*0130*/  IMAD.MOV.U32 R3, RZ, RZ, R9 ;  /* 0x000000ffff037224 */ /* 0x000fe400078e0009 */
[----:B------:R-:W-:-:S03]  /*0140*/  IMAD.WIDE R4, R14, 0x8, R4 ;  /* 0x000000080e047825 */ /* 0x000fc600078e0204 */
        /* <DEDUP_REMOVED lines=43> */
[----:B-----5:R-:W-:Y:S01]  /*0400*/  DFMA R16, R18, R16, R20 ;  /* 0x000000101210722b */ /* 0x020fe20000000014 */
[----:B------:R-:W-:-:S04]  /*0410*/  UIADD3 UR4, UPT, UPT, UR4, 0x10, URZ ;  /* 0x0000001004047890 */ /* 0x000fc8000fffe0ff */
[----:B------:R-:W-:Y:S01]  /*0420*/  UISETP.NE.AND UP0, UPT, UR4, 0xfa0, UPT ;  /* 0x00000fa00400788c */ /* 0x000fe2000bf05270 */
[----:B------:R-:W-:Y:S02]  /*0430*/  IADD3 R14, PT, PT, R14, 0x10, RZ ;  /* 0x000000100e0e7810 */ /* 0x000fe40007ffe0ff */
[----:B--2---:R-:W-:-:S08]  /*0440*/  DFMA R6, R6, R8, R16 ;  /* 0x000000080606722b */ /* 0x004fd00000000010 */
[----:B---3--:R-:W-:Y:S01]  /*0450*/  DFMA R6, R10, R12, R6 ;  /* 0x0000000c0a06722b */ /* 0x008fe20000000006 */
[----:B------:R-:W-:-:S07]  /*0460*/  IADD3 R8, P0, PT, R2, 0x80, RZ ;  /* 0x0000008002087810 */ /* 0x000fce0007f1e0ff */
[----:B----4-:R-:W-:Y:S01]  /*0470*/  DFMA R6, R22, R24, R6 ;  /* 0x000000181606722b */ /* 0x010fe20000000006 */
[----:B------:R-:W-:-:S07]  /*0480*/  IADD3.X R9, PT, PT, RZ, R3, RZ, P0, !PT ;  /* 0x00000003ff097210 */ /* 0x000fce00007fe4ff */
[----:B------:R-:W-:Y:S01]  /*0490*/  DFMA R26, R28, R26, R6 ;  /* 0x0000001a1c1a722b */ /* 0x000fe20000000006 */
[----:B------:R-:W-:Y:S10]  /*04a0*/  BRA.U UP0, `(.L_x_9) ;  /* 0xfffffffd00147547 */ /* 0x000ff4000b83ffff */
[----:B------:R-:W0:Y:S02]  /*04b0*/  LDC.64 R2, c[0x0][0x390] ;  /* 0x0000e400ff027b82 */ /* 0x000e240000000a00 */
[----:B0-----:R-:W-:-:S05]  /*04c0*/  IMAD.WIDE R2, R0, 0x8, R2 ;  /* 0x0000000800027825 */ /* 0x001fca00078e0202 */
[----:B------:R-:W-:Y:S01]  /*04d0*/  STG.E.64 desc[UR12][R2.64], R26 ;  /* 0x0000001a02007986 */ /* 0x000fe2000c101b0c */
[----:B------:R-:W-:Y:S05]  /*04e0*/  EXIT ;  /* 0x000000000000794d */ /* 0x000fea0003800000 */
.L_x_10:
        /* <DEDUP_REMOVED lines=9> */
.L_x_35:


//--------------------- .text._Z5work2PdS_S_S_S_S_S_S_S_S_S_S_ --------------------------
	.section	.text._Z5work2PdS_S_S_S_S_S_S_S_S_S_S_,"ax",@progbits
	.align	128
        .global         _Z5work2PdS_S_S_S_S_S_S_S_S_S_S_
        .type           _Z5work2PdS_S_S_S_S_S_S_S_S_S_S_,@function
        .size           _Z5work2PdS_S_S_S_S_S_S_S_S_S_S_,(.L_x_32 - _Z5work2PdS_S_S_S_S_S_S_S_S_S_S_)
        .other          _Z5work2PdS_S_S_S_S_S_S_S_S_S_S_,@"STO_CUDA_ENTRY STV_DEFAULT"
_Z5work2PdS_S_S_S_S_S_S_S_S_S_S_:
.text._Z5work2PdS_S_S_S_S_S_S_S_S_S_S_:
[----:B------:R-:W-:Y:S01]  /*0000*/  LDC R1, c[0x0][0x37c] ;  /* 0x0000df00ff017b82 */ /* 0x000fe20000000800 */
[----:B------:R-:W0:Y:S07]  /*0010*/  S2R R0, SR_TID.X ;  /* 0x0000000000007919 */ /* 0x000e2e0000002100 */
[----:B------:R-:W1:Y:S01]  /*0020*/  LDC.64 R2, c[0x0][0x3c0] ;  /* 0x0000f000ff027b82 */ /* 0x000e620000000a00 */
[----:B------:R-:W0:Y:S01]  /*0030*/  LDCU UR10, c[0x0][0x360] ;  /* 0x00006c00ff0a77ac */ /* 0x000e220008000800 */
[----:B------:R-:W-:Y:S01]  /*0040*/  CS2R R6, SRZ ;  /* 0x0000000000067805 */ /* 0x000fe2000001ff00 */
[----:B------:R-:W0:Y:S01]  /*0050*/  S2R R5, SR_CTAID.X ;  /* 0x0000000000057919 */ /* 0x000e220000002500 */
[----:B------:R-:W2:Y:S01]  /*0060*/  LDCU.64 UR8, c[0x0][0x358] ;  /* 0x00006b00ff0877ac */ /* 0x000ea20008000a00 */
[----:B------:R-:W3:Y:S01]  /*0070*/  LDCU.64 UR6, c[0x0][0x390] ;  /* 0x00007200ff0677ac */ /* 0x000ee20008000a00 */
[----:B------:R-:W4:Y:S01]  /*0080*/  LDCU.64 UR4, c[0x0][0x3b0] ;  /* 0x00007600ff0477ac */ /* 0x000f220008000a00 */
[----:B---3--:R-:W-:-:S02]  /*0090*/  UIADD3 UR6, UP0, UPT, UR6, 0x40, URZ ;  /* 0x0000004006067890 */ /* 0x008fc4000ff1e0ff */
[----:B----4-:R-:W-:Y:S02]  /*00a0*/  UIADD3 UR4, UP1, UPT, UR4, 0x40, URZ ;  /* 0x0000004004047890 */ /* 0x010fe4000ff3e0ff */
[----:B------:R-:W-:Y:S02]  /*00b0*/  UIADD3.X UR7, UPT, UPT, URZ, UR7, URZ, UP0, !UPT ;  /* 0x00000007ff077290 */ /* 0x000fe400087fe4ff */
[----:B------:R-:W-:Y:S01]  /*00c0*/  IMAD.U32 R14, RZ, RZ, UR6 ;  /* 0x00000006ff0e7e24 */ /* 0x000fe2000f8e00ff */
[----:B------:R-:W-:Y:S01]  /*00d0*/  UIADD3.X UR5, UPT, UPT, URZ, UR5, URZ, UP1, !UPT ;  /* 0x00000005ff057290 */ /* 0x000fe20008ffe4ff */
[----:B0-----:R-:W-:Y:S02]  /*00e0*/  IMAD R0, R5, UR10, R0 ;  /* 0x0000000a05007c24 */ /* 0x001fe4000f8e0200 */
[----:B------:R-:W-:Y:S01]  /*00f0*/  IMAD.U32 R8, RZ, RZ, UR4 ;  /* 0x00000004ff087e24 */ /* 0x000fe2000f8e00ff */
[----:B------:R-:W-:Y:S01]  /*0100*/  UMOV UR4, URZ ;  /* 0x000000ff00047c82 */ /* 0x000fe20008000000 */
[----:B-1----:R-:W-:-:S04]  /*0110*/  IMAD.WIDE R2, R0, 0x8, R2 ;  /* 0x0000000800027825 */ /* 0x002fc800078e0202 */
[----:B------:R-:W-:Y:S01]  /*0120*/  IMAD.U32 R15, RZ, RZ, UR7 ;  /* 0x00000007ff0f7e24 */ /* 0x000fe2000f8e00ff */
[----:B--2---:R0:W-:Y:S01]  /*0130*/  STG.E.64 desc[UR8][R2.64], RZ ;  /* 0x000000ff02007986 */ /* 0x0041e2000c101b08 */
[----:B------:R-:W-:Y:S01]  /*0140*/  IMAD.U32 R9, RZ, RZ, UR5 ;  /* 0x00000005ff097e24 */ /* 0x000fe2000f8e00ff */
[----:B------:R-:W-:Y:S06]  /*0150*/  BAR.SYNC.DEFER_BLOCKING 0x0 ;  /* 0x0000000000007b1d */ /* 0x000fec0000010000 */
.L_x_11:
[----:B0-----:R-:W-:Y:S02]  /*0160*/  IMAD.MOV.U32 R2, RZ, RZ, R14 ;  /* 0x000000ffff027224 */ /* 0x001fe400078e000e */
[----:B------:R-:W-:Y:S02]  /*0170*/  IMAD.MOV.U32 R3, RZ, RZ, R15 ;  /* 0x000000ffff037224 */ /* 0x000fe400078e000f */
[----:B------:R-:W-:Y:S02]  /*0180*/  IMAD.MOV.U32 R4, RZ, RZ, R8 ;  /* 0x000000ffff047224 */ /* 0x000fe400078e0008 */
[----:B------:R-:W-:Y:S01]  /*0190*/  IMAD.MOV.U32 R5, RZ, RZ, R9 ;  /* 0x000000ffff057224 */ /* 0x000fe200078e0009 */
[----:B------:R-:W2:Y:S04]  /*01a0*/  LDG.E.64 R16, desc[UR8][R2.64+-0x38] ;  /* 0xffffc80802107981 */ /* 0x000ea8000c1e1b00 */
[----:B------:R-:W3:Y:S04]  /*01b0*/  LDG.E.64 R8, desc[UR8][R2.64+-0x40] ;  /* 0xffffc00802087981 */ /* 0x000ee8000c1e1b00 */
[----:B------:R-:W3:Y:S04]  /*01c0*/  LDG.E.64 R22, desc[UR8][R4.64+-0x40] ;  /* 0xffffc00804167981 */ /* 0x000ee8000c1e1b00 */
[----:B------:R-:W2:Y:S04]  /*01d0*/  LDG.E.64 R14, desc[UR8][R4.64+-0x38] ;  /* 0xffffc808040e7981 */ /* 0x000ea8000c1e1b00 */
[----:B------:R-:W4:Y:S04]  /*01e0*/  LDG.E.64 R18, desc[UR8][R2.64+-0x30] ;  /* 0xffffd00802127981 */ /* 0x000f28000c1e1b00 */
[----:B------:R-:W4:Y:S04]  /*01f0*/  LDG.E.64 R20, desc[UR8][R4.64+-0x30] ;  /* 0xffffd00804147981 */ /* 0x000f28000c1e1b00 */
[----:B------:R-:W5:Y:S04]  /*0200*/  LDG.E.64 R10, desc[UR8][R2.64+-0x28] ;  /* 0xffffd808020a7981 */ /* 0x000f68000c1e1b00 */
[----:B------:R-:W5:Y:S01]  /*0210*/  LDG.E.64 R12, desc[UR8][R4.64+-0x28] ;  /* 0xffffd808040c7981 */ /* 0x000f62000c1e1b00 */
[----:B---3--:R-:W-:-:S03]  /*0220*/  DFMA R22, R8, R22, R6 ;  /* 0x000000160816722b */ /* 0x008fc60000000006 */
[----:B------:R-:W3:Y:S04]  /*0230*/  LDG.E.64 R6, desc[UR8][R2.64+-0x20] ;  /* 0xffffe00802067981 */ /* 0x000ee8000c1e1b00 */
[----:B------:R-:W3:Y:S01]  /*0240*/  LDG.E.64 R8, desc[UR8][R4.64+-0x20] ;  /* 0xffffe00804087981 */ /* 0x000ee2000c1e1b00 */
[----:B--2---:R-:W-:-:S03]  /*0250*/  DFMA R22, R16, R14, R22 ;  /* 0x0000000e1016722b */ /* 0x004fc60000000016 */
[----:B------:R-:W2:Y:S04]  /*0260*/  LDG.E.64 R14, desc[UR8][R2.64+-0x18] ;  /* 0xffffe808020e7981 */ /* 0x000ea8000c1e1b00 */
[----:B------:R-:W2:Y:S01]  /*0270*/  LDG.E.64 R16, desc[UR8][R4.64+-0x18] ;  /* 0xffffe80804107981 */ /* 0x000ea2000c1e1b00 */
[----:B----4-:R-:W-:-:S03]  /*0280*/  DFMA R22, R18, R20, R22 ;  /* 0x000000141216722b */ /* 0x010fc60000000016 */
[----:B------:R-:W4:Y:S04]  /*0290*/  LDG.E.64 R18, desc[UR8][R2.64+-0x10] ;  /* 0xfffff00802127981 */ /* 0x000f28000c1e1b00 */
[----:B------:R-:W4:Y:S01]  /*02a0*/  LDG.E.64 R20, desc[UR8][R4.64+-0x10] ;  /* 0xfffff00804147981 */ /* 0x000f22000c1e1b00 */
[----:B-----5:R-:W-:-:S03]  /*02b0*/  DFMA R22, R10, R12, R22 ;  /* 0x0000000c0a16722b */ /* 0x020fc60000000016 */
        /* <DEDUP_REMOVED lines=26> */
[----:B------:R-:W-:-:S04]  /*0460*/  UIADD3 UR4, UPT, UPT, UR4, 0x10, URZ ;  /* 0x0000001004047890 */ /* 0x000fc8000fffe0ff */
[----:B------:R-:W-:Y:S01]  /*0470*/  UISETP.NE.AND UP0, UPT, UR4, 0xfa0, UPT ;  /* 0x00000fa00400788c */ /* 0x000fe2000bf05270 */
[----:B---3--:R-:W-:-:S08]  /*0480*/  DFMA R6, R6, R8, R22 ;  /* 0x000000080606722b */ /* 0x008fd00000000016 */
[----:B--2---:R-:W-:Y:S01]  /*0490*/  DFMA R6, R14, R16, R6 ;  /* 0x000000100e06722b */ /* 0x004fe20000000006 */
[----:B------:R-:W-:Y:S02]  /*04a0*/  IADD3 R8, P1, PT, R4, 0x80, RZ ;  /* 0x0000008004087810 */ /* 0x000fe40007f3e0ff */
[----:B------:R-:W-:-:S05]  /*04b0*/  IADD3 R14, P0, PT, R2, 0x80, RZ ;  /* 0x00000080020e7810 */ /* 0x000fca0007f1e0ff */
[----:B----4-:R-:W-:Y:S01]  /*04c0*/  DFMA R6, R18, R20, R6 ;  /* 0x000000141206722b */ /* 0x010fe20000000006 */
[----:B------:R-:W-:Y:S02]  /*04d0*/  IMAD.X R15, RZ, RZ, R3, P0 ;  /* 0x000000ffff0f7224 */ /* 0x000fe400000e0603 */
[----:B------:R-:W-:-:S05]  /*04e0*/  IMAD.X R9, RZ, RZ, R5, P1 ;  /* 0x000000ffff097224 */ /* 0x000fca00008e0605 */
[----:B-----5:R-:W-:Y:S01]  /*04f0*/  DFMA R6, R12, R10, R6 ;  /* 0x0000000a0c06722b */ /* 0x020fe20000000006 */
[----:B------:R-:W-:Y:S10]  /*0500*/  BRA.U UP0, `(.L_x_11) ;  /* 0xfffffffd00147547 */ /* 0x000ff4000b83ffff */
[----:B------:R-:W-:Y:S01]  /*0510*/  DSETP.NEU.AND P0, PT, R6, RZ, PT ;  /* 0x000000ff0600722a */ /* 0x000fe20003f0d000 */
[----:B------:R-:W-:-:S13]  /*0520*/  CS2R R2, SRZ ;  /* 0x0000000000027805 */ /* 0x000fda000001ff00 */
[----:B------:R-:W-:Y:S05]  /*0530*/  @!P0 BRA `(.L_x_12) ;  /* 0x0000000000488947 */ /* 0x000fea0003800000 */
[----:B------:R-:W0:Y:S02]  /*0540*/  LDC.64 R8, c[0x0][0x3c8] ;  /* 0x0000f200ff087b82 */ /* 0x000e240000000a00 */
[----:B0-----:R-:W2:Y:S01]  /*0550*/  LDG.E.64 R8, desc[UR8][R8.64] ;  /* 0x0000000808087981 */ /* 0x001ea2000c1e1b00 */
[----:B------:R-:W0:Y:S01]  /*0560*/  MUFU.RCP64H R3, R7 ;  /* 0x0000000700037308 */ /* 0x000e220000001800 */
[----:B------:R-:W-:-:S06]  /*0570*/  IMAD.MOV.U32 R2, RZ, RZ, 0x1 ;  /* 0x00000001ff027424 */ /* 0x000fcc00078e00ff */
[----:B0-----:R-:W-:-:S08]  /*0580*/  DFMA R4, -R6, R2, 1 ;  /* 0x3ff000000604742b */ /* 0x001fd00000000102 */
[----:B------:R-:W-:-:S08]  /*0590*/  DFMA R4, R4, R4, R4 ;  /* 0x000000040404722b */ /* 0x000fd00000000004 */
[----:B------:R-:W-:-:S08]  /*05a0*/  DFMA R4, R2, R4, R2 ;  /* 0x000000040204722b */ /* 0x000fd00000000002 */
[----:B------:R-:W-:-:S08]  /*05b0*/  DFMA R2, -R6, R4, 1 ;  /* 0x3ff000000602742b */ /* 0x000fd00000000104 */
[----:B------:R-:W-:-:S08]  /*05c0*/  DFMA R2, R4, R2, R4 ;  /* 0x000000020402722b */ /* 0x000fd00000000004 */
[----:B--2---:R-:W-:Y:S01]  /*05d0*/  DMUL R4, R8, R2 ;  /* 0x0000000208047228 */ /* 0x004fe20000000000 */
[----:B------:R-:W-:-:S07]  /*05e0*/  FSETP.GEU.AND P1, PT, |R9|, 6.5827683646048100446e-37, PT ;  /* 0x036000000900780b */ /* 0x000fce0003f2e200 */
[----:B------:R-:W-:-:S08]  /*05f0*/  DFMA R10, -R6, R4, R8 ;  /* 0x00000004060a722b */ /* 0x000fd00000000108 */
[----:B------:R-:W-:-:S10]  /*0600*/  DFMA R2, R2, R10, R4 ;  /* 0x0000000a0202722b */ /* 0x000fd40000000004 */
[----:B------:R-:W-:-:S05]  /*0610*/  FFMA R4, RZ, R7, R3 ;  /* 0x00000007ff047223 */ /* 0x000fca0000000003 */
[----:B------:R-:W-:-:S13]  /*0620*/  FSETP.GT.AND P0, PT, |R4|, 1.469367938527859385e-39, PT ;  /* 0x001000000400780b */ /* 0x000fda0003f04200 */
[----:B------:R-:W-:Y:S05]  /*0630*/  @P0 BRA P1, `(.L_x_12) ;  /* 0x0000000000080947 */ /* 0x000fea0000800000 */
[----:B------:R-:W-:-:S07]  /*0640*/  MOV R10, 0x660 ;  /* 0x00000660000a7802 */ /* 0x000fce0000000f00 */
[----:B------:R-:W-:Y:S05]  /*0650*/  CALL.REL.NOINC `($__internal_1_$__cuda_sm20_div_rn_f64_full) ;  /* 0x0000000000347944 */ /* 0x000fea0003c00000 */
.L_x_12:
[----:B------:R-:W0:Y:S08]  /*0660*/  LDC.64 R6, c[0x0][0x3a0] ;  /* 0x0000e800ff067b82 */ /* 0x000e300000000a00 */
[----:B------:R-:W1:Y:S08]  /*0670*/  LDC.64 R8, c[0x0][0x3b0] ;  /* 0x0000ec00ff087b82 */ /* 0x000e700000000a00 */
[----:B------:R-:W2:Y:S01]  /*0680*/  LDC.64 R4, c[0x0][0x3d0] ;  /* 0x0000f400ff047b82 */ /* 0x000ea20000000a00 */
[----:B0-----:R-:W-:-:S07]  /*0690*/  IMAD.WIDE R6, R0, 0x8, R6 ;  /* 0x0000000800067825 */ /* 0x001fce00078e0206 */
[----:B------:R-:W0:Y:S01]  /*06a0*/  LDC.64 R12, c[0x0][0x3b8] ;  /* 0x0000ee00ff0c7b82 */ /* 0x000e220000000a00 */
[C---:B-1----:R-:W-:Y:S01]  /*06b0*/  IMAD.WIDE R8, R0.reuse, 0x8, R8 ;  /* 0x0000000800087825 */ /* 0x042fe200078e0208 */
[----:B--2---:R-:W-:Y:S04]  /*06c0*/  STG.E.64 desc[UR8][R4.64], R2 ;  /* 0x0000000204007986 */ /* 0x004fe8000c101b08 */
[----:B------:R-:W2:Y:S04]  /*06d0*/  LDG.E.64 R6, desc[UR8][R6.64] ;  /* 0x0000000806067981 */ /* 0x000ea8000c1e1b00 */
[----:B------:R-:W2:Y:S01]  /*06e0*/  LDG.E.64 R8, desc[UR8][R8.64] ;  /* 0x0000000808087981 */ /* 0x000ea2000c1e1b00 */
[----:B0-----:R-:W-:Y:S01]  /*06f0*/  IMAD.WIDE R12, R0, 0x8, R12 ;  /* 0x00000008000c7825 */ /* 0x001fe200078e020c */
[----:B--2---:R-:W-:-:S07]  /*0700*/  DFMA R10, R8, -R2, R6 ;  /* 0x80000002080a722b */ /* 0x004fce0000000006 */
[----:B------:R-:W-:Y:S01]  /*0710*/  STG.E.64 desc[UR8][R12.64], R10 ;  /* 0x0000000a0c007986 */ /* 0x000fe2000c101b08 */
[----:B------:R-:W-:Y:S05]  /*0720*/  EXIT ;  /* 0x000000000000794d */ /* 0x000fea0003800000 */
        .weak           $__internal_1_$__cuda_sm20_div_rn_f64_full
        .type           $__internal_1_$__cuda_sm20_div_rn_f64_full,@function
        .size           $__internal_1_$__cuda_sm20_div_rn_f64_full,(.L_x_32 - $__internal_1_$__cuda_sm20_div_rn_f64_full)
$__internal_1_$__cuda_sm20_div_rn_f64_full:
[C---:B------:R-:W-:Y:S01]  /*0730*/  FSETP.GEU.AND P0, PT, |R7|.reuse, 1.469367938527859385e-39, PT ;  /* 0x001000000700780b */ /* 0x040fe20003f0e200 */
[--C-:B------:R-:W-:Y:S01]  /*0740*/  IMAD.MOV.U32 R4, RZ, RZ, R6.reuse ;  /* 0x000000ffff047224 */ /* 0x100fe200078e0006 */
[----:B------:R-:W-:Y:S01]  /*0750*/  LOP3.LUT R2, R7, 0x800fffff, RZ, 0xc0, !PT ;  /* 0x800fffff07027812 */ /* 0x000fe200078ec0ff */
[----:B------:R-:W-:Y:S02]  /*0760*/  IMAD.MOV.U32 R5, RZ, RZ, R7 ;  /* 0x000000ffff057224 */ /* 0x000fe400078e0007 */
[----:B------:R-:W-:Y:S01]  /*0770*/  IMAD.MOV.U32 R12, RZ, RZ, 0x1 ;  /* 0x00000001ff0c7424 */ /* 0x000fe200078e00ff */
[----:B------:R-:W-:Y:S01]  /*0780*/  LOP3.LUT R3, R2, 0x3ff00000, RZ, 0xfc, !PT ;  /* 0x3ff0000002037812 */ /* 0x000fe200078efcff */
[----:B------:R-:W-:Y:S02]  /*0790*/  IMAD.MOV.U32 R2, RZ, RZ, R6 ;  /* 0x000000ffff027224 */ /* 0x000fe400078e0006 */
[----:B------:R-:W-:Y:S02]  /*07a0*/  IMAD.MOV.U32 R11, RZ, RZ, 0x1ca00000 ;  /* 0x1ca00000ff0b7424 */ /* 0x000fe400078e00ff */
[----:B------:R-:W-:-:S02]  /*07b0*/  IMAD.MOV.U32 R6, RZ, RZ, R8 ;  /* 0x000000ffff067224 */ /* 0x000fc400078e0008 */
[----:B------:R-:W-:-:S06]  /*07c0*/  @!P0 DMUL R2, R4, 8.98846567431157953865e+307 ;  /* 0x7fe0000004028828 */ /* 0x000fcc0000000000 */
[----:B------:R-:W0:Y:S02]  /*07d0*/  MUFU.RCP64H R13, R3 ;  /* 0x00000003000d7308 */ /* 0x000e240000001800 */
[----:B0-----:R-:W-:-:S08]  /*07e0*/  DFMA R14, R12, -R2, 1 ;  /* 0x3ff000000c0e742b */ /* 0x001fd00000000802 */
[----:B------:R-:W-:-:S08]  /*07f0*/  DFMA R14, R14, R14, R14 ;  /* 0x0000000e0e0e722b */ /* 0x000fd0000000000e */
[----:B------:R-:W-:Y:S01]  /*0800*/  DFMA R12, R12, R14, R12 ;  /* 0x0000000e0c0c722b */ /* 0x000fe2000000000c */
[----:B------:R-:W-:Y:S02]  /*0810*/  LOP3.LUT R15, R7, 0x7ff00000, RZ, 0xc0, !PT ;  /* 0x7ff00000070f7812 */ /* 0x000fe400078ec0ff */
[----:B------:R-:W-:-:S04]  /*0820*/  LOP3.LUT R14, R9, 0x7ff00000, RZ, 0xc0, !PT ;  /* 0x7ff00000090e7812 */ /* 0x000fc800078ec0ff */
[----:B------:R-:W-:Y:S01]  /*0830*/  ISETP.GE.U32.AND P1, PT, R14, R15, PT ;  /* 0x0000000f0e00720c */ /* 0x000fe20003f26070 */
[C---:B------:R-:W-:Y:S01]  /*0840*/  DFMA R16, R12.reuse, -R2, 1 ;  /* 0x3ff000000c10742b */ /* 0x040fe20000000802 */
[----:B------:R-:W-:Y:S02]  /*0850*/  IMAD.MOV.U32 R21, RZ, RZ, R14 ;  /* 0x000000ffff157224 */ /* 0x000fe400078e000e */
[----:B------:R-:W-:Y:S02]  /*0860*/  SEL R7, R11, 0x63400000, !P1 ;  /* 0x634000000b077807 */ /* 0x000fe40004800000 */
[----:B------:R-:W-:Y:S02]  /*0870*/  FSETP.GEU.AND P1, PT, |R9|, 1.469367938527859385e-39, PT ;  /* 0x001000000900780b */ /* 0x000fe40003f2e200 */
[----:B------:R-:W-:Y:S01]  /*0880*/  LOP3.LUT R7, R7, 0x800fffff, R9, 0xf8, !PT ;  /* 0x800fffff07077812 */ /* 0x000fe200078ef809 */
[----:B------:R-:W-:-:S10]  /*0890*/  DFMA R12, R12, R16, R12 ;  /* 0x000000100c0c722b */ /* 0x000fd4000000000c */
[----:B------:R-:W-:Y:S05]  /*08a0*/  @P1 BRA `(.L_x_13) ;  /* 0x0000000000201947 */ /* 0x000fea0003800000 */
        /* <DEDUP_REMOVED lines=8> */
.L_x_13:
[----:B------:R-:W-:Y:S01]  /*0930*/  IMAD.MOV.U32 R20, RZ, RZ, R15 ;  /* 0x000000ffff147224 */ /* 0x000fe200078e000f */
        /* <DEDUP_REMOVED lines=36> */
.L_x_14:
        /* <DEDUP_REMOVED lines=16> */
.L_x_17:
[----:B------:R-:W-:Y:S01]  /*0c80*/  LOP3.LUT R15, R5, 0x80000, RZ, 0xfc, !PT ;  /* 0x00080000050f7812 */ /* 0x000fe200078efcff */
[----:B------:R-:W-:Y:S01]  /*0c90*/  IMAD.MOV.U32 R14, RZ, RZ, R4 ;  /* 0x000000ffff0e7224 */ /* 0x000fe200078e0004 */
[----:B------:R-:W-:Y:S06]  /*0ca0*/  BRA `(.L_x_15) ;  /* 0x0000000000087947 */ /* 0x000fec0003800000 */
.L_x_16:
[----:B------:R-:W-:Y:S01]  /*0cb0*/  LOP3.LUT R15, R9, 0x80000, RZ, 0xfc, !PT ;  /* 0x00080000090f7812 */ /* 0x000fe200078efcff */
[----:B------:R-:W-:-:S07]  /*0cc0*/  IMAD.MOV.U32 R14, RZ, RZ, R8 ;  /* 0x000000ffff0e7224 */ /* 0x000fce00078e0008 */
.L_x_15:
[----:B------:R-:W-:Y:S02]  /*0cd0*/  IMAD.MOV.U32 R11, RZ, RZ, 0x0 ;  /* 0x00000000ff0b7424 */ /* 0x000fe400078e00ff */
[----:B------:R-:W-:Y:S02]  /*0ce0*/  IMAD.MOV.U32 R2, RZ, RZ, R14 ;  /* 0x000000ffff027224 */ /* 0x000fe400078e000e */
[----:B------:R-:W-:Y:S01]  /*0cf0*/  IMAD.MOV.U32 R3, RZ, RZ, R15 ;  /* 0x000000ffff037224 */ /* 0x000fe200078e000f */
[----:B------:R-:W-:Y:S06]  /*0d00*/  RET.REL.NODEC R10 `(_Z5work2PdS_S_S_S_S_S_S_S_S_S_S_) ;  /* 0xfffffff00abc7950 */ /* 0x000fec0003c3ffff */
.L_x_18:
        /* <DEDUP_REMOVED lines=15> */
.L_x_32:


//--------------------- .text._Z9multiply1PdS_S_  --------------------------
	.section	.text._Z9multiply1PdS_S_,"ax",@progbits
	.align	128
        .global         _Z9multiply1PdS_S_
        .type           _Z9multiply1PdS_S_,@function
        .size           _Z9multiply1PdS_S_,(.L_x_37 - _Z9multiply1PdS_S_)
        .other          _Z9multiply1PdS_S_,@"STO_CUDA_ENTRY STV_DEFAULT"
_Z9multiply1PdS_S_:
.text._Z9multiply1PdS_S_:
        /* <DEDUP_REMOVED lines=16> */
.L_x_19:
        /* <DEDUP_REMOVED lines=63> */
.L_x_20:
        /* <DEDUP_REMOVED lines=9> */
.L_x_37:


//--------------------- .text._Z5work1PdS_S_S_S_S_S_S_S_S_S_S_ --------------------------
	.section	.text._Z5work1PdS_S_S_S_S_S_S_S_S_S_S_,"ax",@progbits
	.align	128
        .global         _Z5work1PdS_S_S_S_S_S_S_S_S_S_S_
        .type           _Z5work1PdS_S_S_S_S_S_S_S_S_S_S_,@function
        .size           _Z5work1PdS_S_S_S_S_S_S_S_S_S_S_,(.L_x_33 - _Z5work1PdS_S_S_S_S_S_S_S_S_S_S_)
        .other          _Z5work1PdS_S_S_S_S_S_S_S_S_S_S_,@"STO_CUDA_ENTRY STV_DEFAULT"
_Z5work1PdS_S_S_S_S_S_S_S_S_S_S_:
.text._Z5work1PdS_S_S_S_S_S_S_S_S_S_S_:
        /* <DEDUP_REMOVED lines=14> */
.L_x_21:
        /* <DEDUP_REMOVED lines=57> */
[----:B------:R-:W0:Y:S02]  /*0470*/  LDC.64 R4, c[0x0][0x3c8] ;  /* 0x0000f200ff047b82 */ /* 0x000e240000000a00 */
[----:B0-----:R-:W2:Y:S01]  /*0480*/  LDG.E.64 R4, desc[UR8][R4.64] ;  /* 0x0000000804047981 */ /* 0x001ea2000c1e1b00 */
[----:B------:R-:W-:Y:S01]  /*0490*/  CS2R R2, SRZ ;  /* 0x0000000000027805 */ /* 0x000fe2000001ff00 */
[----:B--2---:R-:W-:-:S14]  /*04a0*/  DSETP.NEU.AND P0, PT, R4, RZ, PT ;  /* 0x000000ff0400722a */ /* 0x004fdc0003f0d000 */
[----:B------:R-:W-:Y:S05]  /*04b0*/  @!P0 BRA `(.L_x_22) ;  /* 0x0000000000cc8947 */ /* 0x000fea0003800000 */
[----:B------:R-:W0:Y:S02]  /*04c0*/  LDC.64 R8, c[0x0][0x3d8] ;  /* 0x0000f600ff087b82 */ /* 0x000e240000000a00 */
[----:B0-----:R-:W2:Y:S02]  /*04d0*/  LDG.E.64 R8, desc[UR8][R8.64] ;  /* 0x0000000808087981 */ /* 0x001ea4000c1e1b00 */
[----:B--2---:R-:W-:-:S14]  /*04e0*/  DSETP.NEU.AND P0, PT, R8, RZ, PT ;  /* 0x000000ff0800722a */ /* 0x004fdc0003f0d000 */
[----:B------:R-:W-:Y:S05]  /*04f0*/  @!P0 BRA `(.L_x_22) ;  /* 0x0000000000bc8947 */ /* 0x000fea0003800000 */
[----:B------:R-:W0:Y:S01]  /*0500*/  MUFU.RCP64H R3, R5 ;  /* 0x0000000500037308 */ /* 0x000e220000001800 */
[----:B------:R-:W-:Y:S01]  /*0510*/  IMAD.MOV.U32 R2, RZ, RZ, 0x1 ;  /* 0x00000001ff027424 */ /* 0x000fe200078e00ff */
[----:B------:R-:W-:-:S05]  /*0520*/  FSETP.GEU.AND P1, PT, |R7|, 6.5827683646048100446e-37, PT ;  /* 0x036000000700780b */ /* 0x000fca0003f2e200 */
        /* <DEDUP_REMOVED lines=11> */
[----:B------:R-:W-:Y:S01]  /*05e0*/  IMAD.MOV.U32 R10, RZ, RZ, R4 ;  /* 0x000000ffff0a7224 */ /* 0x000fe200078e0004 */
[----:B------:R-:W-:Y:S01]  /*05f0*/  MOV R0, 0x640 ;  /* 0x0000064000007802 */ /* 0x000fe20000000f00 */
[----:B------:R-:W-:Y:S02]  /*0600*/  IMAD.MOV.U32 R11, RZ, RZ, R5 ;  /* 0x000000ffff0b7224 */ /* 0x000fe400078e0005 */
[----:B------:R-:W-:Y:S02]  /*0610*/  IMAD.MOV.U32 R14, RZ, RZ, R6 ;  /* 0x000000ffff0e7224 */ /* 0x000fe400078e0006 */
[----:B------:R-:W-:-:S07]  /*0620*/  IMAD.MOV.U32 R15, RZ, RZ, R7 ;  /* 0x000000ffff0f7224 */ /* 0x000fce00078e0007 */
[----:B------:R-:W-:Y:S05]  /*0630*/  CALL.REL.NOINC `($__internal_2_$__cuda_sm20_div_rn_f64_full) ;  /* 0x0000000000c47944 */ /* 0x000fea0003c00000 */
[----:B------:R-:W-:Y:S02]  /*0640*/  IMAD.MOV.U32 R2, RZ, RZ, R18 ;  /* 0x000000ffff027224 */ /* 0x000fe400078e0012 */
[----:B------:R-:W-:-:S07]  /*0650*/  IMAD.MOV.U32 R3, RZ, RZ, R19 ;  /* 0x000000ffff037224 */ /* 0x000fce00078e0013 */
.L_x_23:
[----:B------:R-:W0:Y:S02]  /*0660*/  LDC.64 R10, c[0x0][0x3d0] ;  /* 0x0000f400ff0a7b82 */ /* 0x000e240000000a00 */
[----:B0-----:R-:W2:Y:S01]  /*0670*/  LDG.E.64 R10, desc[UR8][R10.64] ;  /* 0x000000080a0a7981 */ /* 0x001ea2000c1e1b00 */
[----:B------:R-:W0:Y:S01]  /*0680*/  MUFU.RCP64H R5, R9 ;  /* 0x0000000900057308 */ /* 0x000e220000001800 */
[----:B------:R-:W-:-:S06]  /*0690*/  MOV R4, 0x1 ;  /* 0x0000000100047802 */ /* 0x000fcc0000000f00 */
        /* <DEDUP_REMOVED lines=20> */
.L_x_24:
[----:B------:R-:W-:-:S11]  /*07e0*/  DMUL R2, R4, R2 ;  /* 0x0000000204027228 */ /* 0x000fd60000000000 */
.L_x_22:
[----:B------:R-:W0:Y:S01]  /*07f0*/  S2R R0, SR_TID.X ;  /* 0x0000000000007919 */ /* 0x000e220000002100 */
[----:B------:R-:W0:Y:S08]  /*0800*/  S2UR UR4, SR_CTAID.X ;  /* 0x00000000000479c3 */ /* 0x000e300000002500 */
[----:B------:R-:W0:Y:S08]  /*0810*/  LDC R19, c[0x0][0x360] ;  /* 0x0000d800ff137b82 */ /* 0x000e300000000800 */
[----:B------:R-:W1:Y:S08]  /*0820*/  LDC.64 R14, c[0x0][0x3b0] ;  /* 0x0000ec00ff0e7b82 */ /* 0x000e700000000a00 */
[----:B------:R-:W2:Y:S08]  /*0830*/  LDC.64 R4, c[0x0][0x3a8] ;  /* 0x0000ea00ff047b82 */ /* 0x000eb00000000a00 */
[----:B------:R-:W3:Y:S01]  /*0840*/  LDC.64 R16, c[0x0][0x3c8] ;  /* 0x0000f200ff107b82 */ /* 0x000ee20000000a00 */
[----:B0-----:R-:W-:-:S07]  /*0850*/  IMAD R19, R19, UR4, R0 ;  /* 0x0000000413137c24 */ /* 0x001fce000f8e0200 */
[----:B------:R-:W0:Y:S01]  /*0860*/  LDC.64 R12, c[0x0][0x3d8] ;  /* 0x0000f600ff0c7b82 */ /* 0x000e220000000a00 */
[----:B-1----:R-:W-:-:S07]  /*0870*/  IMAD.WIDE R14, R19, 0x8, R14 ;  /* 0x00000008130e7825 */ /* 0x002fce00078e020e */
[----:B------:R-:W1:Y:S01]  /*0880*/  LDC.64 R8, c[0x0][0x3a0] ;  /* 0x0000e800ff087b82 */ /* 0x000e620000000a00 */
[C---:B--2---:R-:W-:Y:S01]  /*0890*/  IMAD.WIDE R4, R19.reuse, 0x8, R4 ;  /* 0x0000000813047825 */ /* 0x044fe200078e0204 */
[----:B---3--:R-:W-:Y:S04]  /*08a0*/  STG.E.64 desc[UR8][R16.64], R6 ;  /* 0x0000000610007986 */ /* 0x008fe8000c101b08 */
[----:B------:R-:W2:Y:S04]  /*08b0*/  LDG.E.64 R10, desc[UR8][R4.64] ;  /* 0x00000008040a7981 */ /* 0x000ea8000c1e1b00 */
[----:B0-----:R-:W2:Y:S04]  /*08c0*/  LDG.E.64 R12, desc[UR8][R12.64] ;  /* 0x000000080c0c7981 */ /* 0x001ea8000c1e1b00 */
[----:B------:R-:W2:Y:S01]  /*08d0*/  LDG.E.64 R14, desc[UR8][R14.64] ;  /* 0x000000080e0e7981 */ /* 0x000ea2000c1e1b00 */
[----:B-1----:R-:W-:-:S06]  /*08e0*/  IMAD.WIDE R8, R19, 0x8, R8 ;  /* 0x0000000813087825 */ /* 0x002fcc00078e0208 */
[----:B------:R-:W3:Y:S01]  /*08f0*/  LDG.E.64 R8, desc[UR8][R8.64] ;  /* 0x0000000808087981 */ /* 0x000ee2000c1e1b00 */
[----:B--2---:R-:W-:-:S08]  /*0900*/  DFMA R10, -R12, R14, R10 ;  /* 0x0000000e0c0a722b */ /* 0x004fd0000000010a */
[----:B---3--:R-:W-:-:S07]  /*0910*/  DFMA R2, R10, R2, R8 ;  /* 0x000000020a02722b */ /* 0x008fce0000000008 */
[----:B------:R-:W-:Y:S01]  /*0920*/  STG.E.64 desc[UR8][R4.64], R2 ;  /* 0x0000000204007986 */ /* 0x000fe2000c101b08 */
[----:B------:R-:W-:Y:S06]  /*0930*/  BAR.SYNC.DEFER_BLOCKING 0x0 ;  /* 0x0000000000007b1d */ /* 0x000fec0000010000 */
[----:B------:R-:W-:Y:S05]  /*0940*/  EXIT ;  /* 0x000000000000794d */ /* 0x000fea0003800000 */
        .weak           $__internal_2_$__cuda_sm20_div_rn_f64_full
        .type           $__internal_2_$__cuda_sm20_div_rn_f64_full,@function
        .size           $__internal_2_$__cuda_sm20_div_rn_f64_full,(.L_x_33 - $__internal_2_$__cuda_sm20_div_rn_f64_full)
$__internal_2_$__cuda_sm20_div_rn_f64_full:
[C---:B------:R-:W-:Y:S01]  /*0950*/  FSETP.GEU.AND P0, PT, |R11|.reuse, 1.469367938527859385e-39, PT ;  /* 0x001000000b00780b */ /* 0x040fe20003f0e200 */
[----:B------:R-:W-:Y:S01]  /*0960*/  IMAD.MOV.U32 R16, RZ, RZ, 0x1 ;  /* 0x00000001ff107424 */ /* 0x000fe200078e00ff */
[C---:B------:R-:W-:Y:S02]  /*0970*/  LOP3.LUT R4, R11.reuse, 0x800fffff, RZ, 0xc0, !PT ;  /* 0x800fffff0b047812 */ /* 0x040fe400078ec0ff */
[----:B------:R-:W-:Y:S02]  /*0980*/  LOP3.LUT R23, R11, 0x7ff00000, RZ, 0xc0, !PT ;  /* 0x7ff000000b177812 */ /* 0x000fe400078ec0ff */
[----:B------:R-:W-:Y:S01]  /*0990*/  LOP3.LUT R5, R4, 0x3ff00000, RZ, 0xfc, !PT ;  /* 0x3ff0000004057812 */ /* 0x000fe200078efcff */
[----:B------:R-:W-:Y:S01]  /*09a0*/  IMAD.MOV.U32 R4, RZ, RZ, R10 ;  /* 0x000000ffff047224 */ /* 0x000fe200078e000a */
[----:B------:R-:W-:-:S05]  /*09b0*/  MOV R21, 0x1ca00000 ;  /* 0x1ca0000000157802 */ /* 0x000fca0000000f00 */
[----:B------:R-:W-:-:S06]  /*09c0*/  @!P0 DMUL R4, R10, 8.98846567431157953865e+307 ;  /* 0x7fe000000a048828 */ /* 0x000fcc0000000000 */
[----:B------:R-:W0:Y:S02]  /*09d0*/  MUFU.RCP64H R17, R5 ;  /* 0x0000000500117308 */ /* 0x000e240000001800 */
[----:B0-----:R-:W-:-:S08]  /*09e0*/  DFMA R12, R16, -R4, 1 ;  /* 0x3ff00000100c742b */ /* 0x001fd00000000804 */
[----:B------:R-:W-:-:S08]  /*09f0*/  DFMA R12, R12, R12, R12 ;  /* 0x0000000c0c0c722b */ /* 0x000fd0000000000c */
[----:B------:R-:W-:Y:S01]  /*0a00*/  DFMA R16, R16, R12, R16 ;  /* 0x0000000c1010722b */ /* 0x000fe20000000010 */
[----:B------:R-:W-:Y:S02]  /*0a10*/  IMAD.MOV.U32 R13, RZ, RZ, R15 ;  /* 0x000000ffff0d7224 */ /* 0x000fe400078e000f */
[----:B------:R-:W-:-:S03]  /*0a20*/  IMAD.MOV.U32 R12, RZ, RZ, R14 ;  /* 0x000000ffff0c7224 */ /* 0x000fc600078e000e */
[----:B------:R-:W-:Y:S02]  /*0a30*/  LOP3.LUT R22, R13, 0x7ff00000, RZ, 0xc0, !PT ;  /* 0x7ff000000d167812 */ /* 0x000fe400078ec0ff */
[----:B------:R-:W-:Y:S01]  /*0a40*/  DFMA R18, R16, -R4, 1 ;  /* 0x3ff000001012742b */ /* 0x000fe20000000804 */
[----:B------:R-:W-:Y:S01]  /*0a50*/  IMAD.MOV.U32 R14, RZ, RZ, R12 ;  /* 0x000000ffff0e7224 */ /* 0x000fe200078e000c */
[----:B------:R-:W-:Y:S01]  /*0a60*/  ISETP.GE.U32.AND P1, PT, R22, R23, PT ;  /* 0x000000171600720c */ /* 0x000fe20003f26070 */
[----:B------:R-:W-:-:S03]  /*0a70*/  IMAD.MOV.U32 R20, RZ, RZ, R22 ;  /* 0x000000ffff147224 */ /* 0x000fc600078e0016 */
[----:B------:R-:W-:Y:S02]  /*0a80*/  SEL R15, R21, 0x63400000, !P1 ;  /* 0x63400000150f7807 */ /* 0x000fe40004800000 */
[----:B------:R-:W-:Y:S01]  /*0a90*/  DFMA R16, R16, R18, R16 ;  /* 0x000000121010722b */ /* 0x000fe20000000010 */
[----:B------:R-:W-:Y:S02]  /*0aa0*/  FSETP.GEU.AND P1, PT, |R13|, 1.469367938527859385e-39, PT ;  /* 0x001000000d00780b */ /* 0x000fe40003f2e200 */
[----:B------:R-:W-:-:S11]  /*0ab0*/  LOP3.LUT R15, R15, 0x800fffff, R13, 0xf8, !PT ;  /* 0x800fffff0f0f7812 */ /* 0x000fd600078ef80d */
        /* <DEDUP_REMOVED lines=9> */
.L_x_25:
        /* <DEDUP_REMOVED lines=9> */
[----:B------:R-:W-:Y:S01]  /*0be0*/  LOP3.LUT R13, R11, 0x7ff00000, RZ, 0xc0, !PT ;  /* 0x7ff000000b0d7812 */ /* 0x000fe200078ec0ff */
[----:B------:R-:W-:-:S03]  /*0bf0*/  IMAD.MOV.U32 R20, RZ, RZ, RZ ;  /* 0x000000ffff147224 */ /* 0x000fc600078e00ff */
[CC--:B------:R-:W-:Y:S02]  /*0c00*/  VIADDMNMX R12, R22.reuse, -R13.reuse, 0xb9600000, !PT ;  /* 0xb9600000160c7446 */ /* 0x0c0fe4000780090d */
[----:B------:R-:W-:Y:S02]  /*0c10*/  ISETP.GE.U32.AND P0, PT, R22, R13, PT ;  /* 0x0000000d1600720c */ /* 0x000fe40003f06070 */
[----:B------:R-:W-:Y:S02]  /*0c20*/  VIMNMX R12, PT, PT, R12, 0x46a00000, PT ;  /* 0x46a000000c0c7848 */ /* 0x000fe40003fe0100 */
[----:B------:R-:W-:-:S05]  /*0c30*/  SEL R21, R21, 0x63400000, !P0 ;  /* 0x6340000015157807 */ /* 0x000fca0004000000 */
[----:B------:R-:W-:-:S04]  /*0c40*/  IMAD.IADD R12, R12, 0x1, -R21 ;  /* 0x000000010c0c7824 */ /* 0x000fc800078e0a15 */
        /* <DEDUP_REMOVED lines=11> */
[----:B------:R-:W-:-:S06]  /*0d00*/  MOV R4, RZ ;  /* 0x000000ff00047202 */ /* 0x000fcc0000000f00 */
[----:B------:R-:W-:Y:S02]  /*0d10*/  DFMA R4, R18, -R4, R16 ;  /* 0x800000041204722b */ /* 0x000fe40000000010 */
[----:B------:R-:W-:-:S04]  /*0d20*/  DMUL.RP R16, R16, R20 ;  /* 0x0000001410107228 */ /* 0x000fc80000008000 */
[----:B------:R-:W-:-:S04]  /*0d30*/  IADD3 R4, PT, PT, -R12, -0x43300000, RZ ;  /* 0xbcd000000c047810 */ /* 0x000fc80007ffe1ff */
[----:B------:R-:W-:Y:S02]  /*0d40*/  FSETP.NEU.AND P0, PT, |R5|, R4, PT ;  /* 0x000000040500720b */ /* 0x000fe40003f0d200 */
[----:B------:R-:W-:Y:S02]  /*0d50*/  LOP3.LUT R11, R17, R11, RZ, 0x3c, !PT ;  /* 0x0000000b110b7212 */ /* 0x000fe400078e3cff */
[----:B------:R-:W-:Y:S02]  /*0d60*/  FSEL R18, R16, R18, !P0 ;  /* 0x0000001210127208 */ /* 0x000fe40004000000 */
[----:B------:R-:W-:Y:S01]  /*0d70*/  FSEL R19, R11, R19, !P0 ;  /* 0x000000130b137208 */ /* 0x000fe20004000000 */
[----:B------:R-:W-:Y:S06]  /*0d80*/  BRA `(.L_x_27) ;  /* 0x0000000000547947 */ /* 0x000fec0003800000 */
.L_x_26:
        /* <DEDUP_REMOVED lines=16> */
.L_x_29:
[----:B------:R-:W-:Y:S01]  /*0e90*/  LOP3.LUT R19, R11, 0x80000, RZ, 0xfc, !PT ;  /* 0x000800000b137812 */ /* 0x000fe200078efcff */
[----:B------:R-:W-:Y:S01]  /*0ea0*/  IMAD.MOV.U32 R18, RZ, RZ, R10 ;  /* 0x000000ffff127224 */ /* 0x000fe200078e000a */
[----:B------:R-:W-:Y:S06]  /*0eb0*/  BRA `(.L_x_27) ;  /* 0x0000000000087947 */ /* 0x000fec0003800000 */
.L_x_28:
[----:B------:R-:W-:Y:S01]  /*0ec0*/  LOP3.LUT R19, R13, 0x80000, RZ, 0xfc, !PT ;  /* 0x000800000d137812 */ /* 0x000fe200078efcff */
[----:B------:R-:W-:-:S07]  /*0ed0*/  IMAD.MOV.U32 R18, RZ, RZ, R12 ;  /* 0x000000ffff127224 */ /* 0x000fce00078e000c */
.L_x_27:
[----:B------:R-:W-:Y:S02]  /*0ee0*/  IMAD.MOV.U32 R4, RZ, RZ, R0 ;  /* 0x000000ffff047224 */ /* 0x000fe400078e0000 */
[----:B------:R-:W-:-:S04]  /*0ef0*/  IMAD.MOV.U32 R5, RZ, RZ, 0x0 ;  /* 0x00000000ff057424 */ /* 0x000fc800078e00ff */
[----:B------:R-:W-:Y:S05]  /*0f00*/  RET.REL.NODEC R4 `(_Z5work1PdS_S_S_S_S_S_S_S_S_S_S_) ;  /* 0xfffffff0043c7950 */ /* 0x000fea0003c3ffff */
.L_x_30:
        /* <DEDUP_REMOVED lines=15> */
.L_x_33:


//--------------------- .nv.shared.reserved.0     --------------------------
	.section	.nv.shared.reserved.0,"aw",@nobits
	.weak		__nv_reservedSMEM_offset_0_alias
	.size		__nv_reservedSMEM_offset_0_alias, 0, 64
	.other		__nv_reservedSMEM_offset_0_alias,@"STO_CUDA_RESERVED_SHARED STV_DEFAULT"
__nv_reservedSMEM_offset_0_alias:
	.zero		0
	.zero		64


//--------------------- .nv.constant0._Z5work3PdS_S_S_S_S_S_S_S_S_S_S_ --------------------------
	.section	.nv.constant0._Z5work3PdS_S_S_S_S_S_S_S_S_S_S_,"a",@progbits
	.sectionflags	@""
	.align	4
.nv.constant0._Z5work3PdS_S_S_S_S_S_S_S_S_S_S_:
	.zero		992


//--------------------- .nv.constant0._Z9multiply2PdS_S_ --------------------------
	.section	.nv.constant0._Z9multiply2PdS_S_,"a",@progbits
	.sectionflags	@""
	.align	4
.nv.constant0._Z9multiply2PdS_S_:
	.zero		920


//--------------------- .nv.constant0._Z5work2PdS_S_S_S_S_S_S_S_S_S_S_ --------------------------
	.section	.nv.constant0._Z5work2PdS_S_S_S_S_S_S_S_S_S_S_,"a",@progbits
	.sectionflags	@""
	.align	4
.nv.constant0._Z5work2PdS_S_S_S_S_S_S_S_S_S_S_:
	.zero		992


//--------------------- .nv.constant0._Z9multiply1PdS_S_ --------------------------
	.section	.nv.constant0._Z9multiply1PdS_S_,"a",@progbits
	.sectionflags	@""
	.align	4
.nv.constant0._Z9multiply1PdS_S_:
	.zero		920


//--------------------- .nv.constant0._Z5work1PdS_S_S_S_S_S_S_S_S_S_S_ --------------------------
	.section	.nv.constant0._Z5work1PdS_S_S_S_S_S_S_S_S_S_S_,"a",@progbits
	.sectionflags	@""
	.align	4
.nv.constant0._Z5work1PdS_S_S_S_S_S_S_S_S_S_S_:
	.zero		992


//--------------------- SYMBOLS --------------------------

	.type		.nv.reservedSmem.offset0,@object
	.size		.nv.reservedSmem.offset0,0x4
